//
// Generated by NVIDIA NVVM Compiler
//
// Compiler Build ID: CL-36424714
// Cuda compilation tools, release 13.0, V13.0.88
// Based on NVVM 20.0.0
//

.version 9.0
.target sm_100
.address_size 64

	// .globl	_Z15assign_clustersPdS_Piiii

.visible .entry _Z15assign_clustersPdS_Piiii(
	.param .u64 .ptr .align 1 _Z15assign_clustersPdS_Piiii_param_0,
	.param .u64 .ptr .align 1 _Z15assign_clustersPdS_Piiii_param_1,
	.param .u64 .ptr .align 1 _Z15assign_clustersPdS_Piiii_param_2,
	.param .u32 _Z15assign_clustersPdS_Piiii_param_3,
	.param .u32 _Z15assign_clustersPdS_Piiii_param_4,
	.param .u32 _Z15assign_clustersPdS_Piiii_param_5
)
{
	.reg .pred 	%p<19>;
	.reg .b32 	%r<77>;
	.reg .b64 	%rd<40>;
	.reg .b64 	%fd<97>;

	ld.param.u64 	%rd7, [_Z15assign_clustersPdS_Piiii_param_0];
	ld.param.u64 	%rd8, [_Z15assign_clustersPdS_Piiii_param_1];
	ld.param.u32 	%r40, [_Z15assign_clustersPdS_Piiii_param_3];
	ld.param.u32 	%r38, [_Z15assign_clustersPdS_Piiii_param_4];
	ld.param.u32 	%r39, [_Z15assign_clustersPdS_Piiii_param_5];
	cvta.to.global.u64 	%rd1, %rd8;
	cvta.to.global.u64 	%rd2, %rd7;
	mov.u32 	%r41, %ctaid.x;
	mov.u32 	%r42, %ntid.x;
	mov.u32 	%r43, %tid.x;
	mad.lo.s32 	%r1, %r41, %r42, %r43;
	setp.ge.s32 	%p1, %r1, %r40;
	@%p1 bra 	$L__BB0_23;
	setp.lt.s32 	%p2, %r39, 1;
	mov.b32 	%r76, -1;
	@%p2 bra 	$L__BB0_22;
	setp.lt.s32 	%p3, %r38, 1;
	mul.lo.s32 	%r2, %r38, %r1;
	@%p3 bra 	$L__BB0_16;
	and.b32  	%r3, %r38, 7;
	and.b32  	%r4, %r38, 3;
	and.b32  	%r5, %r38, 2147483640;
	and.b32  	%r6, %r38, 1;
	neg.s32 	%r7, %r5;
	mov.f64 	%fd85, 0d7FEFFFFFFFFFFFFF;
	mov.b32 	%r76, -1;
	mov.b32 	%r61, 0;
$L__BB0_4:
	setp.lt.u32 	%p10, %r38, 8;
	mul.lo.s32 	%r10, %r61, %r38;
	mov.f64 	%fd93, 0d0000000000000000;
	mov.b32 	%r66, 0;
	@%p10 bra 	$L__BB0_7;
	mul.wide.u32 	%rd9, %r10, 8;
	add.s64 	%rd10, %rd1, %rd9;
	add.s64 	%rd39, %rd10, 32;
	mov.f64 	%fd93, 0d0000000000000000;
	mov.u32 	%r63, %r2;
	mov.u32 	%r64, %r7;
$L__BB0_6:
	.pragma "nounroll";
	mul.wide.s32 	%rd11, %r63, 8;
	add.s64 	%rd12, %rd2, %rd11;
	ld.global.f64 	%fd26, [%rd12];
	ld.global.f64 	%fd27, [%rd39+-32];
	sub.f64 	%fd28, %fd26, %fd27;
	fma.rn.f64 	%fd29, %fd28, %fd28, %fd93;
	ld.global.f64 	%fd30, [%rd12+8];
	ld.global.f64 	%fd31, [%rd39+-24];
	sub.f64 	%fd32, %fd30, %fd31;
	fma.rn.f64 	%fd33, %fd32, %fd32, %fd29;
	ld.global.f64 	%fd34, [%rd12+16];
	ld.global.f64 	%fd35, [%rd39+-16];
	sub.f64 	%fd36, %fd34, %fd35;
	fma.rn.f64 	%fd37, %fd36, %fd36, %fd33;
	ld.global.f64 	%fd38, [%rd12+24];
	ld.global.f64 	%fd39, [%rd39+-8];
	sub.f64 	%fd40, %fd38, %fd39;
	fma.rn.f64 	%fd41, %fd40, %fd40, %fd37;
	ld.global.f64 	%fd42, [%rd12+32];
	ld.global.f64 	%fd43, [%rd39];
	sub.f64 	%fd44, %fd42, %fd43;
	fma.rn.f64 	%fd45, %fd44, %fd44, %fd41;
	ld.global.f64 	%fd46, [%rd12+40];
	ld.global.f64 	%fd47, [%rd39+8];
	sub.f64 	%fd48, %fd46, %fd47;
	fma.rn.f64 	%fd49, %fd48, %fd48, %fd45;
	ld.global.f64 	%fd50, [%rd12+48];
	ld.global.f64 	%fd51, [%rd39+16];
	sub.f64 	%fd52, %fd50, %fd51;
	fma.rn.f64 	%fd53, %fd52, %fd52, %fd49;
	ld.global.f64 	%fd54, [%rd12+56];
	ld.global.f64 	%fd55, [%rd39+24];
	sub.f64 	%fd56, %fd54, %fd55;
	fma.rn.f64 	%fd93, %fd56, %fd56, %fd53;
	add.s32 	%r64, %r64, 8;
	add.s32 	%r63, %r63, 8;
	add.s64 	%rd39, %rd39, 64;
	setp.ne.s32 	%p11, %r64, 0;
	mov.u32 	%r66, %r5;
	@%p11 bra 	$L__BB0_6;
$L__BB0_7:
	setp.eq.s32 	%p12, %r3, 0;
	@%p12 bra 	$L__BB0_15;
	add.s32 	%r54, %r3, -1;
	setp.lt.u32 	%p13, %r54, 3;
	@%p13 bra 	$L__BB0_10;
	add.s32 	%r55, %r66, %r2;
	mul.wide.s32 	%rd13, %r55, 8;
	add.s64 	%rd14, %rd2, %rd13;
	ld.global.f64 	%fd58, [%rd14];
	add.s32 	%r56, %r66, %r10;
	mul.wide.u32 	%rd15, %r56, 8;
	add.s64 	%rd16, %rd1, %rd15;
	ld.global.f64 	%fd59, [%rd16];
	sub.f64 	%fd60, %fd58, %fd59;
	fma.rn.f64 	%fd61, %fd60, %fd60, %fd93;
	ld.global.f64 	%fd62, [%rd14+8];
	cvt.u64.u32 	%rd17, %r10;
	cvt.u64.u32 	%rd18, %r66;
	add.s64 	%rd19, %rd18, %rd17;
	shl.b64 	%rd20, %rd19, 3;
	add.s64 	%rd21, %rd1, %rd20;
	ld.global.f64 	%fd63, [%rd21+8];
	sub.f64 	%fd64, %fd62, %fd63;
	fma.rn.f64 	%fd65, %fd64, %fd64, %fd61;
	ld.global.f64 	%fd66, [%rd14+16];
	ld.global.f64 	%fd67, [%rd21+16];
	sub.f64 	%fd68, %fd66, %fd67;
	fma.rn.f64 	%fd69, %fd68, %fd68, %fd65;
	ld.global.f64 	%fd70, [%rd14+24];
	ld.global.f64 	%fd71, [%rd21+24];
	sub.f64 	%fd72, %fd70, %fd71;
	fma.rn.f64 	%fd93, %fd72, %fd72, %fd69;
	add.s32 	%r66, %r66, 4;
$L__BB0_10:
	setp.eq.s32 	%p14, %r4, 0;
	@%p14 bra 	$L__BB0_15;
	setp.eq.s32 	%p15, %r4, 1;
	@%p15 bra 	$L__BB0_13;
	add.s32 	%r57, %r66, %r2;
	mul.wide.s32 	%rd22, %r57, 8;
	add.s64 	%rd23, %rd2, %rd22;
	ld.global.f64 	%fd74, [%rd23];
	add.s32 	%r58, %r66, %r10;
	mul.wide.u32 	%rd24, %r58, 8;
	add.s64 	%rd25, %rd1, %rd24;
	ld.global.f64 	%fd75, [%rd25];
	sub.f64 	%fd76, %fd74, %fd75;
	fma.rn.f64 	%fd77, %fd76, %fd76, %fd93;
	ld.global.f64 	%fd78, [%rd23+8];
	cvt.u64.u32 	%rd26, %r10;
	cvt.u64.u32 	%rd27, %r66;
	add.s64 	%rd28, %rd27, %rd26;
	shl.b64 	%rd29, %rd28, 3;
	add.s64 	%rd30, %rd1, %rd29;
	ld.global.f64 	%fd79, [%rd30+8];
	sub.f64 	%fd80, %fd78, %fd79;
	fma.rn.f64 	%fd93, %fd80, %fd80, %fd77;
	add.s32 	%r66, %r66, 2;
$L__BB0_13:
	setp.eq.s32 	%p16, %r6, 0;
	@%p16 bra 	$L__BB0_15;
	add.s32 	%r59, %r66, %r2;
	mul.wide.s32 	%rd31, %r59, 8;
	add.s64 	%rd32, %rd2, %rd31;
	ld.global.f64 	%fd81, [%rd32];
	add.s32 	%r60, %r66, %r10;
	mul.wide.u32 	%rd33, %r60, 8;
	add.s64 	%rd34, %rd1, %rd33;
	ld.global.f64 	%fd82, [%rd34];
	sub.f64 	%fd83, %fd81, %fd82;
	fma.rn.f64 	%fd93, %fd83, %fd83, %fd93;
$L__BB0_15:
	sqrt.rn.f64 	%fd84, %fd93;
	setp.lt.f64 	%p17, %fd84, %fd85;
	selp.f64 	%fd85, %fd84, %fd85, %p17;
	selp.b32 	%r76, %r61, %r76, %p17;
	add.s32 	%r61, %r61, 1;
	setp.eq.s32 	%p18, %r61, %r39;
	@%p18 bra 	$L__BB0_22;
	bra.uni 	$L__BB0_4;
$L__BB0_16:
	and.b32  	%r22, %r39, 3;
	setp.lt.u32 	%p4, %r39, 4;
	mov.f64 	%fd95, 0d7FEFFFFFFFFFFFFF;
	mov.b32 	%r76, -1;
	mov.b32 	%r73, 0;
	@%p4 bra 	$L__BB0_19;
	and.b32  	%r73, %r39, 2147483644;
	mov.f64 	%fd95, 0d7FEFFFFFFFFFFFFF;
	mov.b32 	%r76, -1;
	mov.b32 	%r68, 0;
$L__BB0_18:
	setp.gt.f64 	%p5, %fd95, 0d0000000000000000;
	selp.f64 	%fd95, 0d0000000000000000, %fd95, %p5;
	selp.b32 	%r76, %r68, %r76, %p5;
	add.s32 	%r68, %r68, 4;
	setp.ne.s32 	%p6, %r68, %r73;
	@%p6 bra 	$L__BB0_18;
$L__BB0_19:
	setp.eq.s32 	%p7, %r22, 0;
	@%p7 bra 	$L__BB0_22;
	mov.b32 	%r75, 0;
$L__BB0_21:
	.pragma "nounroll";
	setp.gt.f64 	%p8, %fd95, 0d0000000000000000;
	selp.f64 	%fd95, 0d0000000000000000, %fd95, %p8;
	selp.b32 	%r76, %r73, %r76, %p8;
	add.s32 	%r73, %r73, 1;
	add.s32 	%r75, %r75, 1;
	setp.ne.s32 	%p9, %r75, %r22;
	@%p9 bra 	$L__BB0_21;
$L__BB0_22:
	ld.param.u64 	%rd38, [_Z15assign_clustersPdS_Piiii_param_2];
	cvta.to.global.u64 	%rd35, %rd38;
	mul.wide.s32 	%rd36, %r1, 4;
	add.s64 	%rd37, %rd35, %rd36;
	st.global.u32 	[%rd37], %r76;
$L__BB0_23:
	ret;

}
	// .globl	_Z17compute_centroidsPdS_PiS_S0_iii
.visible .entry _Z17compute_centroidsPdS_PiS_S0_iii(
	.param .u64 .ptr .align 1 _Z17compute_centroidsPdS_PiS_S0_iii_param_0,
	.param .u64 .ptr .align 1 _Z17compute_centroidsPdS_PiS_S0_iii_param_1,
	.param .u64 .ptr .align 1 _Z17compute_centroidsPdS_PiS_S0_iii_param_2,
	.param .u64 .ptr .align 1 _Z17compute_centroidsPdS_PiS_S0_iii_param_3,
	.param .u64 .ptr .align 1 _Z17compute_centroidsPdS_PiS_S0_iii_param_4,
	.param .u32 _Z17compute_centroidsPdS_PiS_S0_iii_param_5,
	.param .u32 _Z17compute_centroidsPdS_PiS_S0_iii_param_6,
	.param .u32 _Z17compute_centroidsPdS_PiS_S0_iii_param_7
)
{
	.reg .pred 	%p<12>;
	.reg .b32 	%r<52>;
	.reg .b64 	%rd<33>;
	.reg .b64 	%fd<59>;

	ld.param.u64 	%rd6, [_Z17compute_centroidsPdS_PiS_S0_iii_param_0];
	ld.param.u64 	%rd3, [_Z17compute_centroidsPdS_PiS_S0_iii_param_2];
	ld.param.u32 	%r32, [_Z17compute_centroidsPdS_PiS_S0_iii_param_5];
	ld.param.u32 	%r30, [_Z17compute_centroidsPdS_PiS_S0_iii_param_6];
	ld.param.u32 	%r31, [_Z17compute_centroidsPdS_PiS_S0_iii_param_7];
	cvta.to.global.u64 	%rd1, %rd6;
	mov.u32 	%r33, %ctaid.x;
	mov.u32 	%r34, %ntid.x;
	mov.u32 	%r35, %tid.x;
	mad.lo.s32 	%r1, %r33, %r34, %r35;
	setp.ge.s32 	%p1, %r1, %r32;
	@%p1 bra 	$L__BB1_16;
	cvta.to.global.u64 	%rd7, %rd3;
	mul.wide.s32 	%rd8, %r1, 4;
	add.s64 	%rd9, %rd7, %rd8;
	ld.global.u32 	%r2, [%rd9];
	setp.ge.s32 	%p2, %r2, %r31;
	@%p2 bra 	$L__BB1_16;
	setp.lt.s32 	%p3, %r30, 1;
	@%p3 bra 	$L__BB1_15;
	mul.lo.s32 	%r3, %r2, %r30;
	mul.lo.s32 	%r4, %r30, %r1;
	setp.lt.u32 	%p4, %r30, 16;
	mov.b32 	%r47, 0;
	@%p4 bra 	$L__BB1_6;
	and.b32  	%r37, %r30, 2147483632;
	neg.s32 	%r45, %r37;
	mov.u32 	%r43, %r4;
	mov.u32 	%r44, %r3;
$L__BB1_5:
	.pragma "nounroll";
	ld.param.u64 	%rd30, [_Z17compute_centroidsPdS_PiS_S0_iii_param_3];
	and.b32  	%r47, %r30, 2147483632;
	mul.wide.s32 	%rd10, %r44, 8;
	cvta.to.global.u64 	%rd11, %rd30;
	add.s64 	%rd12, %rd11, %rd10;
	mul.wide.s32 	%rd13, %r43, 8;
	add.s64 	%rd14, %rd1, %rd13;
	ld.global.f64 	%fd1, [%rd14];
	atom.global.add.f64 	%fd2, [%rd12], %fd1;
	ld.global.f64 	%fd3, [%rd14+8];
	atom.global.add.f64 	%fd4, [%rd12+8], %fd3;
	ld.global.f64 	%fd5, [%rd14+16];
	atom.global.add.f64 	%fd6, [%rd12+16], %fd5;
	ld.global.f64 	%fd7, [%rd14+24];
	atom.global.add.f64 	%fd8, [%rd12+24], %fd7;
	ld.global.f64 	%fd9, [%rd14+32];
	atom.global.add.f64 	%fd10, [%rd12+32], %fd9;
	ld.global.f64 	%fd11, [%rd14+40];
	atom.global.add.f64 	%fd12, [%rd12+40], %fd11;
	ld.global.f64 	%fd13, [%rd14+48];
	atom.global.add.f64 	%fd14, [%rd12+48], %fd13;
	ld.global.f64 	%fd15, [%rd14+56];
	atom.global.add.f64 	%fd16, [%rd12+56], %fd15;
	ld.global.f64 	%fd17, [%rd14+64];
	atom.global.add.f64 	%fd18, [%rd12+64], %fd17;
	ld.global.f64 	%fd19, [%rd14+72];
	atom.global.add.f64 	%fd20, [%rd12+72], %fd19;
	ld.global.f64 	%fd21, [%rd14+80];
	atom.global.add.f64 	%fd22, [%rd12+80], %fd21;
	ld.global.f64 	%fd23, [%rd14+88];
	atom.global.add.f64 	%fd24, [%rd12+88], %fd23;
	ld.global.f64 	%fd25, [%rd14+96];
	atom.global.add.f64 	%fd26, [%rd12+96], %fd25;
	ld.global.f64 	%fd27, [%rd14+104];
	atom.global.add.f64 	%fd28, [%rd12+104], %fd27;
	ld.global.f64 	%fd29, [%rd14+112];
	atom.global.add.f64 	%fd30, [%rd12+112], %fd29;
	ld.global.f64 	%fd31, [%rd14+120];
	atom.global.add.f64 	%fd32, [%rd12+120], %fd31;
	add.s32 	%r45, %r45, 16;
	add.s32 	%r44, %r44, 16;
	add.s32 	%r43, %r43, 16;
	setp.ne.s32 	%p5, %r45, 0;
	@%p5 bra 	$L__BB1_5;
$L__BB1_6:
	and.b32  	%r14, %r30, 15;
	setp.eq.s32 	%p6, %r14, 0;
	@%p6 bra 	$L__BB1_15;
	ld.param.u64 	%rd31, [_Z17compute_centroidsPdS_PiS_S0_iii_param_3];
	cvta.to.global.u64 	%rd2, %rd31;
	and.b32  	%r15, %r30, 7;
	setp.lt.u32 	%p7, %r14, 8;
	@%p7 bra 	$L__BB1_9;
	add.s32 	%r38, %r47, %r3;
	mul.wide.s32 	%rd15, %r38, 8;
	add.s64 	%rd16, %rd2, %rd15;
	add.s32 	%r39, %r47, %r4;
	mul.wide.s32 	%rd17, %r39, 8;
	add.s64 	%rd18, %rd1, %rd17;
	ld.global.f64 	%fd33, [%rd18];
	atom.global.add.f64 	%fd34, [%rd16], %fd33;
	ld.global.f64 	%fd35, [%rd18+8];
	atom.global.add.f64 	%fd36, [%rd16+8], %fd35;
	ld.global.f64 	%fd37, [%rd18+16];
	atom.global.add.f64 	%fd38, [%rd16+16], %fd37;
	ld.global.f64 	%fd39, [%rd18+24];
	atom.global.add.f64 	%fd40, [%rd16+24], %fd39;
	ld.global.f64 	%fd41, [%rd18+32];
	atom.global.add.f64 	%fd42, [%rd16+32], %fd41;
	ld.global.f64 	%fd43, [%rd18+40];
	atom.global.add.f64 	%fd44, [%rd16+40], %fd43;
	ld.global.f64 	%fd45, [%rd18+48];
	atom.global.add.f64 	%fd46, [%rd16+48], %fd45;
	ld.global.f64 	%fd47, [%rd18+56];
	atom.global.add.f64 	%fd48, [%rd16+56], %fd47;
	add.s32 	%r47, %r47, 8;
$L__BB1_9:
	setp.eq.s32 	%p8, %r15, 0;
	@%p8 bra 	$L__BB1_15;
	and.b32  	%r18, %r30, 3;
	setp.lt.u32 	%p9, %r15, 4;
	@%p9 bra 	$L__BB1_12;
	add.s32 	%r40, %r47, %r3;
	mul.wide.s32 	%rd19, %r40, 8;
	add.s64 	%rd20, %rd2, %rd19;
	add.s32 	%r41, %r47, %r4;
	mul.wide.s32 	%rd21, %r41, 8;
	add.s64 	%rd22, %rd1, %rd21;
	ld.global.f64 	%fd49, [%rd22];
	atom.global.add.f64 	%fd50, [%rd20], %fd49;
	ld.global.f64 	%fd51, [%rd22+8];
	atom.global.add.f64 	%fd52, [%rd20+8], %fd51;
	ld.global.f64 	%fd53, [%rd22+16];
	atom.global.add.f64 	%fd54, [%rd20+16], %fd53;
	ld.global.f64 	%fd55, [%rd22+24];
	atom.global.add.f64 	%fd56, [%rd20+24], %fd55;
	add.s32 	%r47, %r47, 4;
$L__BB1_12:
	setp.eq.s32 	%p10, %r18, 0;
	@%p10 bra 	$L__BB1_15;
	add.s32 	%r51, %r47, %r4;
	add.s32 	%r50, %r47, %r3;
	neg.s32 	%r49, %r18;
$L__BB1_14:
	.pragma "nounroll";
	mul.wide.s32 	%rd23, %r51, 8;
	add.s64 	%rd24, %rd1, %rd23;
	mul.wide.s32 	%rd25, %r50, 8;
	add.s64 	%rd26, %rd2, %rd25;
	ld.global.f64 	%fd57, [%rd24];
	atom.global.add.f64 	%fd58, [%rd26], %fd57;
	add.s32 	%r51, %r51, 1;
	add.s32 	%r50, %r50, 1;
	add.s32 	%r49, %r49, 1;
	setp.ne.s32 	%p11, %r49, 0;
	@%p11 bra 	$L__BB1_14;
$L__BB1_15:
	ld.param.u64 	%rd32, [_Z17compute_centroidsPdS_PiS_S0_iii_param_4];
	cvta.to.global.u64 	%rd27, %rd32;
	mul.wide.s32 	%rd28, %r2, 4;
	add.s64 	%rd29, %rd27, %rd28;
	atom.global.add.u32 	%r42, [%rd29], 1;
$L__BB1_16:
	ret;

}


// ===== COMPILED SASS (sm_100) =====

	.target	sm_100

	.elftype	@"ET_EXEC"


//--------------------- .note.nv.tkinfo           --------------------------
	.section	.note.nv.tkinfo,"",@"SHT_NOTE"
	.sectionflags	@"SHF_NOTE_NV_TKINFO"
	.tkinfo
        /*0018*/ 	.word	0x00000002
        /*0030*/ 	.string	""
        /*0030*/ 	.string	"ptxas"
        /*0030*/ 	.string	"Cuda compilation tools, release 13.0, V13.0.88"
        /*0030*/ 	.string	"Build cuda_13.0.r13.0/compiler.36424714_0"
        /*0030*/ 	.string	"-arch sm_100 -m 64 "



//--------------------- .note.nv.cuinfo           --------------------------
	.section	.note.nv.cuinfo,"",@"SHT_NOTE"
	.sectionflags	@"SHF_NOTE_NV_CUINFO"
        /*0018*/ 	.short	0x0002
        /*001a*/ 	.short	0x0064
        /*001c*/ 	.short	0x0082
	.zero		2


//--------------------- .nv.info                  --------------------------
	.section	.nv.info,"",@"SHT_CUDA_INFO"
	.align	4


	//----- nvinfo : EIATTR_REGCOUNT
	.align		4
        /*0000*/ 	.byte	0x04, 0x2f
        /*0002*/ 	.short	(.L_1 - .L_0)
	.align		4
.L_0:
        /*0004*/ 	.word	index@(_Z15assign_clustersPdS_Piiii)
        /*0008*/ 	.word	0x00000020


	//----- nvinfo : EIATTR_FRAME_SIZE
	.align		4
.L_1:
        /*000c*/ 	.byte	0x04, 0x11
        /*000e*/ 	.short	(.L_3 - .L_2)
	.align		4
.L_2:
        /*0010*/ 	.word	index@($__internal_0_$__cuda_sm20_dsqrt_rn_f64_mediumpath_v1)
        /*0014*/ 	.word	0x00000000


	//----- nvinfo : EIATTR_FRAME_SIZE
	.align		4
.L_3:
        /*0018*/ 	.byte	0x04, 0x11
        /*001a*/ 	.short	(.L_5 - .L_4)
	.align		4
.L_4:
        /*001c*/ 	.word	index@(_Z15assign_clustersPdS_Piiii)
        /*0020*/ 	.word	0x00000000


	//----- nvinfo : EIATTR_REGCOUNT
	.align		4
.L_5:
        /*0024*/ 	.byte	0x04, 0x2f
        /*0026*/ 	.short	(.L_7 - .L_6)
	.align		4
.L_6:
        /*0028*/ 	.word	index@(_Z17compute_centroidsPdS_PiS_S0_iii)
        /*002c*/ 	.word	0x00000018


	//----- nvinfo : EIATTR_FRAME_SIZE
	.align		4
.L_7:
        /*0030*/ 	.byte	0x04, 0x11
        /*0032*/ 	.short	(.L_9 - .L_8)
	.align		4
.L_8:
        /*0034*/ 	.word	index@(_Z17compute_centroidsPdS_PiS_S0_iii)
        /*0038*/ 	.word	0x00000000


	//----- nvinfo : EIATTR_MIN_STACK_SIZE
	.align		4
.L_9:
        /*003c*/ 	.byte	0x04, 0x12
        /*003e*/ 	.short	(.L_11 - .L_10)
	.align		4
.L_10:
        /*0040*/ 	.word	index@(_Z17compute_centroidsPdS_PiS_S0_iii)
        /*0044*/ 	.word	0x00000000


	//----- nvinfo : EIATTR_MIN_STACK_SIZE
	.align		4
.L_11:
        /*0048*/ 	.byte	0x04, 0x12
        /*004a*/ 	.short	(.L_13 - .L_12)
	.align		4
.L_12:
        /*004c*/ 	.word	index@(_Z15assign_clustersPdS_Piiii)
        /*0050*/ 	.word	0x00000000
.L_13:


//--------------------- .nv.compat                --------------------------
	.section	.nv.compat,"",@"SHT_CUDA_COMPAT_INFO"
	.align	4
        /*0000*/ 	.byte	0x02, 0x09, 0x00, 0x00, 0x02, 0x02, 0x01, 0x00, 0x02, 0x05, 0x05, 0x00, 0x03, 0x07, 0x01, 0x01
        /*0010*/ 	.byte	0x02, 0x03, 0x00, 0x00, 0x02, 0x06, 0x01, 0x00, 0x04, 0x0b, 0x08, 0x00, 0x01, 0x00, 0x00, 0x00
        /*0020*/ 	.byte	0x00, 0x00, 0x00, 0x00


//--------------------- .nv.info._Z17compute_centroidsPdS_PiS_S0_iii --------------------------
	.section	.nv.info._Z17compute_centroidsPdS_PiS_S0_iii,"",@"SHT_CUDA_INFO"
	.sectionflags	@""
	.align	4


	//----- nvinfo : EIATTR_CUDA_API_VERSION
	.align		4
        /*0000*/ 	.byte	0x04, 0x37
        /*0002*/ 	.short	(.L_15 - .L_14)
.L_14:
        /*0004*/ 	.word	0x00000082


	//----- nvinfo : EIATTR_KPARAM_INFO
	.align		4
.L_15:
        /*0008*/ 	.byte	0x04, 0x17
        /*000a*/ 	.short	(.L_17 - .L_16)
.L_16:
        /*000c*/ 	.word	0x00000000
        /*0010*/ 	.short	0x0007
        /*0012*/ 	.short	0x0030
        /*0014*/ 	.byte	0x00, 0xf0, 0x11, 0x00


	//----- nvinfo : EIATTR_KPARAM_INFO
	.align		4
.L_17:
        /*0018*/ 	.byte	0x04, 0x17
        /*001a*/ 	.short	(.L_19 - .L_18)
.L_18:
        /*001c*/ 	.word	0x00000000
        /*0020*/ 	.short	0x0006
        /*0022*/ 	.short	0x002c
        /*0024*/ 	.byte	0x00, 0xf0, 0x11, 0x00


	//----- nvinfo : EIATTR_KPARAM_INFO
	.align		4
.L_19:
        /*0028*/ 	.byte	0x04, 0x17
        /*002a*/ 	.short	(.L_21 - .L_20)
.L_20:
        /*002c*/ 	.word	0x00000000
        /*0030*/ 	.short	0x0005
        /*0032*/ 	.short	0x0028
        /*0034*/ 	.byte	0x00, 0xf0, 0x11, 0x00


	//----- nvinfo : EIATTR_KPARAM_INFO
	.align		4
.L_21:
        /*0038*/ 	.byte	0x04, 0x17
        /*003a*/ 	.short	(.L_23 - .L_22)
.L_22:
        /*003c*/ 	.word	0x00000000
        /*0040*/ 	.short	0x0004
        /*0042*/ 	.short	0x0020
        /*0044*/ 	.byte	0x00, 0xf5, 0x21, 0x00


	//----- nvinfo : EIATTR_KPARAM_INFO
	.align		4
.L_23:
        /*0048*/ 	.byte	0x04, 0x17
        /*004a*/ 	.short	(.L_25 - .L_24)
.L_24:
        /*004c*/ 	.word	0x00000000
        /*0050*/ 	.short	0x0003
        /*0052*/ 	.short	0x0018
        /*0054*/ 	.byte	0x00, 0xf5, 0x21, 0x00


	//----- nvinfo : EIATTR_KPARAM_INFO
	.align		4
.L_25:
        /*0058*/ 	.byte	0x04, 0x17
        /*005a*/ 	.short	(.L_27 - .L_26)
.L_26:
        /*005c*/ 	.word	0x00000000
        /*0060*/ 	.short	0x0002
        /*0062*/ 	.short	0x0010
        /*0064*/ 	.byte	0x00, 0xf5, 0x21, 0x00


	//----- nvinfo : EIATTR_KPARAM_INFO
	.align		4
.L_27:
        /*0068*/ 	.byte	0x04, 0x17
        /*006a*/ 	.short	(.L_29 - .L_28)
.L_28:
        /*006c*/ 	.word	0x00000000
        /*0070*/ 	.short	0x0001
        /*0072*/ 	.short	0x0008
        /*0074*/ 	.byte	0x00, 0xf5, 0x21, 0x00


	//----- nvinfo : EIATTR_KPARAM_INFO
	.align		4
.L_29:
        /*0078*/ 	.byte	0x04, 0x17
        /*007a*/ 	.short	(.L_31 - .L_30)
.L_30:
        /*007c*/ 	.word	0x00000000
        /*0080*/ 	.short	0x0000
        /*0082*/ 	.short	0x0000
        /*0084*/ 	.byte	0x00, 0xf5, 0x21, 0x00


	//----- nvinfo : EIATTR_SPARSE_MMA_MASK
	.align		4
.L_31:
        /*0088*/ 	.byte	0x03, 0x50
        /*008a*/ 	.short	0x0000


	//----- nvinfo : EIATTR_MAXREG_COUNT
	.align		4
        /*008c*/ 	.byte	0x03, 0x1b
        /*008e*/ 	.short	0x00ff


	//----- nvinfo : EIATTR_MERCURY_ISA_VERSION
	.align		4
        /*0090*/ 	.byte	0x03, 0x5f
        /*0092*/ 	.short	0x0101


	//----- nvinfo : EIATTR_VRC_CTA_INIT_COUNT
	.align		4
        /*0094*/ 	.byte	0x02, 0x4a
	.zero		1
	.zero		1


	//----- nvinfo : EIATTR_EXIT_INSTR_OFFSETS
	.align		4
        /*0098*/ 	.byte	0x04, 0x1c
        /*009a*/ 	.short	(.L_33 - .L_32)


	//   ....[0]....
.L_32:
        /*009c*/ 	.word	0x00000070


	//   ....[1]....
        /*00a0*/ 	.word	0x000000e0


	//   ....[2]....
        /*00a4*/ 	.word	0x00000880


	//----- nvinfo : EIATTR_CBANK_PARAM_SIZE
	.align		4
.L_33:
        /*00a8*/ 	.byte	0x03, 0x19
        /*00aa*/ 	.short	0x0034


	//----- nvinfo : EIATTR_PARAM_CBANK
	.align		4
        /*00ac*/ 	.byte	0x04, 0x0a
        /*00ae*/ 	.short	(.L_35 - .L_34)
	.align		4
.L_34:
        /*00b0*/ 	.word	index@(.nv.constant0._Z17compute_centroidsPdS_PiS_S0_iii)
        /*00b4*/ 	.short	0x0380
        /*00b6*/ 	.short	0x0034


	//----- nvinfo : EIATTR_SW_WAR
	.align		4
.L_35:
        /*00b8*/ 	.byte	0x04, 0x36
        /*00ba*/ 	.short	(.L_37 - .L_36)
.L_36:
        /*00bc*/ 	.word	0x00000008
.L_37:


//--------------------- .nv.info._Z15assign_clustersPdS_Piiii --------------------------
	.section	.nv.info._Z15assign_clustersPdS_Piiii,"",@"SHT_CUDA_INFO"
	.sectionflags	@""
	.align	4


	//----- nvinfo : EIATTR_CUDA_API_VERSION
	.align		4
        /*0000*/ 	.byte	0x04, 0x37
        /*0002*/ 	.short	(.L_39 - .L_38)
.L_38:
        /*0004*/ 	.word	0x00000082


	//----- nvinfo : EIATTR_KPARAM_INFO
	.align		4
.L_39:
        /*0008*/ 	.byte	0x04, 0x17
        /*000a*/ 	.short	(.L_41 - .L_40)
.L_40:
        /*000c*/ 	.word	0x00000000
        /*0010*/ 	.short	0x0005
        /*0012*/ 	.short	0x0020
        /*0014*/ 	.byte	0x00, 0xf0, 0x11, 0x00


	//----- nvinfo : EIATTR_KPARAM_INFO
	.align		4
.L_41:
        /*0018*/ 	.byte	0x04, 0x17
        /*001a*/ 	.short	(.L_43 - .L_42)
.L_42:
        /*001c*/ 	.word	0x00000000
        /*0020*/ 	.short	0x0004
        /*0022*/ 	.short	0x001c
        /*0024*/ 	.byte	0x00, 0xf0, 0x11, 0x00


	//----- nvinfo : EIATTR_KPARAM_INFO
	.align		4
.L_43:
        /*0028*/ 	.byte	0x04, 0x17
        /*002a*/ 	.short	(.L_45 - .L_44)
.L_44:
        /*002c*/ 	.word	0x00000000
        /*0030*/ 	.short	0x0003
        /*0032*/ 	.short	0x0018
        /*0034*/ 	.byte	0x00, 0xf0, 0x11, 0x00


	//----- nvinfo : EIATTR_KPARAM_INFO
	.align		4
.L_45:
        /*0038*/ 	.byte	0x04, 0x17
        /*003a*/ 	.short	(.L_47 - .L_46)
.L_46:
        /*003c*/ 	.word	0x00000000
        /*0040*/ 	.short	0x0002
        /*0042*/ 	.short	0x0010
        /*0044*/ 	.byte	0x00, 0xf5, 0x21, 0x00


	//----- nvinfo : EIATTR_KPARAM_INFO
	.align		4
.L_47:
        /*0048*/ 	.byte	0x04, 0x17
        /*004a*/ 	.short	(.L_49 - .L_48)
.L_48:
        /*004c*/ 	.word	0x00000000
        /*0050*/ 	.short	0x0001
        /*0052*/ 	.short	0x0008
        /*0054*/ 	.byte	0x00, 0xf5, 0x21, 0x00


	//----- nvinfo : EIATTR_KPARAM_INFO
	.align		4
.L_49:
        /*0058*/ 	.byte	0x04, 0x17
        /*005a*/ 	.short	(.L_51 - .L_50)
.L_50:
        /*005c*/ 	.word	0x00000000
        /*0060*/ 	.short	0x0000
        /*0062*/ 	.short	0x0000
        /*0064*/ 	.byte	0x00, 0xf5, 0x21, 0x00


	//----- nvinfo : EIATTR_SPARSE_MMA_MASK
	.align		4
.L_51:
        /*0068*/ 	.byte	0x03, 0x50
        /*006a*/ 	.short	0x0000


	//----- nvinfo : EIATTR_MAXREG_COUNT
	.align		4
        /*006c*/ 	.byte	0x03, 0x1b
        /*006e*/ 	.short	0x00ff


	//----- nvinfo : EIATTR_MERCURY_ISA_VERSION
	.align		4
        /*0070*/ 	.byte	0x03, 0x5f
        /*0072*/ 	.short	0x0101


	//----- nvinfo : EIATTR_VRC_CTA_INIT_COUNT
	.align		4
        /*0074*/ 	.byte	0x02, 0x4a
	.zero		1
	.zero		1


	//----- nvinfo : EIATTR_EXIT_INSTR_OFFSETS
	.align		4
        /*0078*/ 	.byte	0x04, 0x1c
        /*007a*/ 	.short	(.L_53 - .L_52)


	//   ....[0]....
.L_52:
        /*007c*/ 	.word	0x00000070


	//   ....[1]....
        /*0080*/ 	.word	0x00000ff0


	//----- nvinfo : EIATTR_CRS_STACK_SIZE
	.align		4
.L_53:
        /*0084*/ 	.byte	0x04, 0x1e
        /*0086*/ 	.short	(.L_55 - .L_54)
.L_54:
        /*0088*/ 	.word	0x00000000


	//----- nvinfo : EIATTR_CBANK_PARAM_SIZE
	.align		4
.L_55:
        /*008c*/ 	.byte	0x03, 0x19
        /*008e*/ 	.short	0x0024


	//----- nvinfo : EIATTR_PARAM_CBANK
	.align		4
        /*0090*/ 	.byte	0x04, 0x0a
        /*0092*/ 	.short	(.L_57 - .L_56)
	.align		4
.L_56:
        /*0094*/ 	.word	index@(.nv.constant0._Z15assign_clustersPdS_Piiii)
        /*0098*/ 	.short	0x0380
        /*009a*/ 	.short	0x0024


	//----- nvinfo : EIATTR_SW_WAR
	.align		4
.L_57:
        /*009c*/ 	.byte	0x04, 0x36
        /*009e*/ 	.short	(.L_59 - .L_58)
.L_58:
        /*00a0*/ 	.word	0x00000008
.L_59:


//--------------------- .nv.callgraph             --------------------------
	.section	.nv.callgraph,"",@"SHT_CUDA_CALLGRAPH"
	.align	4
	.sectionentsize	8
	.align		4
        /*0000*/ 	.word	0x00000000
	.align		4
        /*0004*/ 	.word	0xffffffff
	.align		4
        /*0008*/ 	.word	0x00000000
	.align		4
        /*000c*/ 	.word	0xfffffffe
	.align		4
        /*0010*/ 	.word	0x00000000
	.align		4
        /*0014*/ 	.word	0xfffffffd
	.align		4
        /*0018*/ 	.word	0x00000000
	.align		4
        /*001c*/ 	.word	0xfffffffc


//--------------------- .text._Z17compute_centroidsPdS_PiS_S0_iii --------------------------
	.section	.text._Z17compute_centroidsPdS_PiS_S0_iii,"ax",@progbits
	.align	128
        .global         _Z17compute_centroidsPdS_PiS_S0_iii
        .type           _Z17compute_centroidsPdS_PiS_S0_iii,@function
        .size           _Z17compute_centroidsPdS_PiS_S0_iii,(.L_x_28 - _Z17compute_centroidsPdS_PiS_S0_iii)
        .other          _Z17compute_centroidsPdS_PiS_S0_iii,@"STO_CUDA_ENTRY STV_DEFAULT"
_Z17compute_centroidsPdS_PiS_S0_iii:
.text._Z17compute_centroidsPdS_PiS_S0_iii:
[----:B------:R-:W-:Y:S01]  /*0000*/  LDC R1, c[0x0][0x37c] ;  /* 0x0000df00ff017b82 */ /* 0x000fe20000000800 */
[----:B------:R-:W0:Y:S07]  /*0010*/  S2R R0, SR_TID.X ;  /* 0x0000000000007919 */ /* 0x000e2e0000002100 */
[----:B------:R-:W0:Y:S01]  /*0020*/  S2UR UR4, SR_CTAID.X ;  /* 0x00000000000479c3 */ /* 0x000e220000002500 */
[----:B------:R-:W1:Y:S07]  /*0030*/  LDCU UR5, c[0x0][0x3a8] ;  /* 0x00007500ff0577ac */ /* 0x000e6e0008000800 */
[----:B------:R-:W0:Y:S02]  /*0040*/  LDC R5, c[0x0][0x360] ;  /* 0x0000d800ff057b82 */ /* 0x000e240000000800 */
[----:B0-----:R-:W-:-:S05]  /*0050*/  IMAD R5, R5, UR4, R0 ;  /* 0x0000000405057c24 */ /* 0x001fca000f8e0200 */
[----:B-1----:R-:W-:-:S13]  /*0060*/  ISETP.GE.AND P0, PT, R5, UR5, PT ;  /* 0x0000000505007c0c */ /* 0x002fda000bf06270 */
[----:B------:R-:W-:Y:S05]  /*0070*/  @P0 EXIT ;  /* 0x000000000000094d */ /* 0x000fea0003800000 */
[----:B------:R-:W0:Y:S01]  /*0080*/  LDC.64 R2, c[0x0][0x390] ;  /* 0x0000e400ff027b82 */ /* 0x000e220000000a00 */
[----:B------:R-:W1:Y:S01]  /*0090*/  LDCU.64 UR8, c[0x0][0x358] ;  /* 0x00006b00ff0877ac */ /* 0x000e620008000a00 */
[----:B------:R-:W2:Y:S01]  /*00a0*/  LDCU UR4, c[0x0][0x3b0] ;  /* 0x00007600ff0477ac */ /* 0x000ea20008000800 */
[----:B0-----:R-:W-:-:S05]  /*00b0*/  IMAD.WIDE R2, R5, 0x4, R2 ;  /* 0x0000000405027825 */ /* 0x001fca00078e0202 */
[----:B-1----:R-:W2:Y:S02]  /*00c0*/  LDG.E R0, desc[UR8][R2.64] ;  /* 0x0000000802007981 */ /* 0x002ea4000c1e1900 */
[----:B--2---:R-:W-:-:S13]  /*00d0*/  ISETP.GE.AND P0, PT, R0, UR4, PT ;  /* 0x0000000400007c0c */ /* 0x004fda000bf06270 */
[----:B------:R-:W-:Y:S05]  /*00e0*/  @P0 EXIT ;  /* 0x000000000000094d */ /* 0x000fea0003800000 */
[----:B------:R-:W0:Y:S02]  /*00f0*/  LDCU UR5, c[0x0][0x3ac] ;  /* 0x00007580ff0577ac */ /* 0x000e240008000800 */
[----:B0-----:R-:W-:-:S09]  /*0100*/  UISETP.GE.AND UP0, UPT, UR5, 0x1, UPT ;  /* 0x000000010500788c */ /* 0x001fd2000bf06270 */
[----:B------:R-:W-:Y:S05]  /*0110*/  BRA.U !UP0, `(.L_x_0) ;  /* 0x0000000508c87547 */ /* 0x000fea000b800000 */
[----:B------:R-:W-:Y:S02]  /*0120*/  UISETP.GE.U32.AND UP0, UPT, UR5, 0x10, UPT ;  /* 0x000000100500788c */ /* 0x000fe4000bf06070 */
[----:B------:R-:W-:Y:S01]  /*0130*/  IMAD R6, R5, UR5, RZ ;  /* 0x0000000505067c24 */ /* 0x000fe2000f8e02ff */
[----:B------:R-:W-:Y:S01]  /*0140*/  UMOV UR4, URZ ;  /* 0x000000ff00047c82 */ /* 0x000fe20008000000 */
[----:B------:R-:W-:-:S05]  /*0150*/  IMAD R7, R0, UR5, RZ ;  /* 0x0000000500077c24 */ /* 0x000fca000f8e02ff */
[----:B------:R-:W-:Y:S05]  /*0160*/  BRA.U !UP0, `(.L_x_1) ;  /* 0x0000000108b47547 */ /* 0x000fea000b800000 */
[----:B------:R-:W-:Y:S01]  /*0170*/  ULOP3.LUT UR4, UR5, 0x7ffffff0, URZ, 0xc0, !UPT ;  /* 0x7ffffff005047892 */ /* 0x000fe2000f8ec0ff */
[----:B------:R-:W-:Y:S02]  /*0180*/  MOV R8, R6 ;  /* 0x0000000600087202 */ /* 0x000fe40000000f00 */
[----:B------:R-:W-:Y:S01]  /*0190*/  MOV R9, R7 ;  /* 0x0000000700097202 */ /* 0x000fe20000000f00 */
[----:B------:R-:W-:-:S12]  /*01a0*/  UIADD3 UR6, UPT, UPT, -UR4, URZ, URZ ;  /* 0x000000ff04067290 */ /* 0x000fd8000fffe1ff */
.L_x_2:
[----:B------:R-:W0:Y:S08]  /*01b0*/  LDC.64 R4, c[0x0][0x380] ;  /* 0x0000e000ff047b82 */ /* 0x000e300000000a00 */
[----:B----4-:R-:W1:Y:S01]  /*01c0*/  LDC.64 R2, c[0x0][0x398] ;  /* 0x0000e600ff027b82 */ /* 0x010e620000000a00 */
[----:B0-----:R-:W-:-:S05]  /*01d0*/  IMAD.WIDE R4, R8, 0x8, R4 ;  /* 0x0000000808047825 */ /* 0x001fca00078e0204 */
[----:B------:R-:W2:Y:S01]  /*01e0*/  LDG.E.64 R10, desc[UR8][R4.64] ;  /* 0x00000008040a7981 */ /* 0x000ea2000c1e1b00 */
[----:B-1----:R-:W-:-:S05]  /*01f0*/  IMAD.WIDE R2, R9, 0x8, R2 ;  /* 0x0000000809027825 */ /* 0x002fca00078e0202 */
[----:B--2---:R0:W-:Y:S04]  /*0200*/  REDG.E.ADD.F64.RN.STRONG.GPU desc[UR8][R2.64], R10 ;  /* 0x0000000a020079a6 */ /* 0x0041e8000c12ff08 */
[----:B------:R-:W2:Y:S04]  /*0210*/  LDG.E.64 R12, desc[UR8][R4.64+0x8] ;  /* 0x00000808040c7981 */ /* 0x000ea8000c1e1b00 */
[----:B--2---:R1:W-:Y:S04]  /*0220*/  REDG.E.ADD.F64.RN.STRONG.GPU desc[UR8][R2.64+0x8], R12 ;  /* 0x0000080c020079a6 */ /* 0x0043e8000c12ff08 */
[----:B------:R-:W2:Y:S04]  /*0230*/  LDG.E.64 R14, desc[UR8][R4.64+0x10] ;  /* 0x00001008040e7981 */ /* 0x000ea8000c1e1b00 */
[----:B--2---:R2:W-:Y:S04]  /*0240*/  REDG.E.ADD.F64.RN.STRONG.GPU desc[UR8][R2.64+0x10], R14 ;  /* 0x0000100e020079a6 */ /* 0x0045e8000c12ff08 */
[----:B------:R-:W3:Y:S04]  /*0250*/  LDG.E.64 R16, desc[UR8][R4.64+0x18] ;  /* 0x0000180804107981 */ /* 0x000ee8000c1e1b00 */
[----:B---3--:R3:W-:Y:S04]  /*0260*/  REDG.E.ADD.F64.RN.STRONG.GPU desc[UR8][R2.64+0x18], R16 ;  /* 0x00001810020079a6 */ /* 0x0087e8000c12ff08 */
[----:B------:R-:W4:Y:S04]  /*0270*/  LDG.E.64 R18, desc[UR8][R4.64+0x20] ;  /* 0x0000200804127981 */ /* 0x000f28000c1e1b00 */
[----:B----4-:R4:W-:Y:S04]  /*0280*/  REDG.E.ADD.F64.RN.STRONG.GPU desc[UR8][R2.64+0x20], R18 ;  /* 0x00002012020079a6 */ /* 0x0109e8000c12ff08 */
[----:B------:R-:W5:Y:S04]  /*0290*/  LDG.E.64 R20, desc[UR8][R4.64+0x28] ;  /* 0x0000280804147981 */ /* 0x000f68000c1e1b00 */
[----:B-----5:R5:W-:Y:S04]  /*02a0*/  REDG.E.ADD.F64.RN.STRONG.GPU desc[UR8][R2.64+0x28], R20 ;  /* 0x00002814020079a6 */ /* 0x020be8000c12ff08 */
[----:B0-----:R-:W2:Y:S04]  /*02b0*/  LDG.E.64 R10, desc[UR8][R4.64+0x30] ;  /* 0x00003008040a7981 */ /* 0x001ea8000c1e1b00 */
[----:B--2---:R0:W-:Y:S04]  /*02c0*/  REDG.E.ADD.F64.RN.STRONG.GPU desc[UR8][R2.64+0x30], R10 ;  /* 0x0000300a020079a6 */ /* 0x0041e8000c12ff08 */
[----:B-1----:R-:W2:Y:S04]  /*02d0*/  LDG.E.64 R12, desc[UR8][R4.64+0x38] ;  /* 0x00003808040c7981 */ /* 0x002ea8000c1e1b00 */
[----:B--2---:R1:W-:Y:S04]  /*02e0*/  REDG.E.ADD.F64.RN.STRONG.GPU desc[UR8][R2.64+0x38], R12 ;  /* 0x0000380c020079a6 */ /* 0x0043e8000c12ff08 */
[----:B------:R-:W2:Y:S04]  /*02f0*/  LDG.E.64 R14, desc[UR8][R4.64+0x40] ;  /* 0x00004008040e7981 */ /* 0x000ea8000c1e1b00 */
[----:B--2---:R2:W-:Y:S04]  /*0300*/  REDG.E.ADD.F64.RN.STRONG.GPU desc[UR8][R2.64+0x40], R14 ;  /* 0x0000400e020079a6 */ /* 0x0045e8000c12ff08 */
[----:B---3--:R-:W3:Y:S04]  /*0310*/  LDG.E.64 R16, desc[UR8][R4.64+0x48] ;  /* 0x0000480804107981 */ /* 0x008ee8000c1e1b00 */
[----:B---3--:R3:W-:Y:S04]  /*0320*/  REDG.E.ADD.F64.RN.STRONG.GPU desc[UR8][R2.64+0x48], R16 ;  /* 0x00004810020079a6 */ /* 0x0087e8000c12ff08 */
[----:B----4-:R-:W4:Y:S04]  /*0330*/  LDG.E.64 R18, desc[UR8][R4.64+0x50] ;  /* 0x0000500804127981 */ /* 0x010f28000c1e1b00 */
[----:B----4-:R4:W-:Y:S04]  /*0340*/  REDG.E.ADD.F64.RN.STRONG.GPU desc[UR8][R2.64+0x50], R18 ;  /* 0x00005012020079a6 */ /* 0x0109e8000c12ff08 */
[----:B-----5:R-:W5:Y:S04]  /*0350*/  LDG.E.64 R20, desc[UR8][R4.64+0x58] ;  /* 0x0000580804147981 */ /* 0x020f68000c1e1b00 */
[----:B-----5:R4:W-:Y:S04]  /*0360*/  REDG.E.ADD.F64.RN.STRONG.GPU desc[UR8][R2.64+0x58], R20 ;  /* 0x00005814020079a6 */ /* 0x0209e8000c12ff08 */
[----:B0-----:R-:W5:Y:S04]  /*0370*/  LDG.E.64 R10, desc[UR8][R4.64+0x60] ;  /* 0x00006008040a7981 */ /* 0x001f68000c1e1b00 */
[----:B-----5:R4:W-:Y:S04]  /*0380*/  REDG.E.ADD.F64.RN.STRONG.GPU desc[UR8][R2.64+0x60], R10 ;  /* 0x0000600a020079a6 */ /* 0x0209e8000c12ff08 */
[----:B-1----:R-:W5:Y:S04]  /*0390*/  LDG.E.64 R12, desc[UR8][R4.64+0x68] ;  /* 0x00006808040c7981 */ /* 0x002f68000c1e1b00 */
[----:B-----5:R4:W-:Y:S04]  /*03a0*/  REDG.E.ADD.F64.RN.STRONG.GPU desc[UR8][R2.64+0x68], R12 ;  /* 0x0000680c020079a6 */ /* 0x0209e8000c12ff08 */
[----:B--2---:R-:W2:Y:S04]  /*03b0*/  LDG.E.64 R14, desc[UR8][R4.64+0x70] ;  /* 0x00007008040e7981 */ /* 0x004ea8000c1e1b00 */
[----:B--2---:R4:W-:Y:S04]  /*03c0*/  REDG.E.ADD.F64.RN.STRONG.GPU desc[UR8][R2.64+0x70], R14 ;  /* 0x0000700e020079a6 */ /* 0x0049e8000c12ff08 */
[----:B---3--:R-:W2:Y:S01]  /*03d0*/  LDG.E.64 R16, desc[UR8][R4.64+0x78] ;  /* 0x0000780804107981 */ /* 0x008ea2000c1e1b00 */
[----:B------:R-:W-:-:S04]  /*03e0*/  UIADD3 UR6, UPT, UPT, UR6, 0x10, URZ ;  /* 0x0000001006067890 */ /* 0x000fc8000fffe0ff */
[----:B------:R-:W-:Y:S01]  /*03f0*/  UISETP.NE.AND UP0, UPT, UR6, URZ, UPT ;  /* 0x000000ff0600728c */ /* 0x000fe2000bf05270 */
[----:B--2---:R4:W-:Y:S01]  /*0400*/  REDG.E.ADD.F64.RN.STRONG.GPU desc[UR8][R2.64+0x78], R16 ;  /* 0x00007810020079a6 */ /* 0x0049e2000c12ff08 */
[----:B------:R-:W-:Y:S02]  /*0410*/  IADD3 R9, PT, PT, R9, 0x10, RZ ;  /* 0x0000001009097810 */ /* 0x000fe40007ffe0ff */
[----:B------:R-:W-:-:S05]  /*0420*/  IADD3 R8, PT, PT, R8, 0x10, RZ ;  /* 0x0000001008087810 */ /* 0x000fca0007ffe0ff */
[----:B------:R-:W-:Y:S05]  /*0430*/  BRA.U UP0, `(.L_x_2) ;  /* 0xfffffffd005c7547 */ /* 0x000fea000b83ffff */
.L_x_1:
[----:B------:R-:W-:-:S09]  /*0440*/  ULOP3.LUT UP0, UR6, UR5, 0xf, URZ, 0xc0, !UPT ;  /* 0x0000000f05067892 */ /* 0x000fd2000f80c0ff */
[----:B------:R-:W-:Y:S05]  /*0450*/  BRA.U !UP0, `(.L_x_0) ;  /* 0x0000000108f87547 */ /* 0x000fea000b800000 */
[----:B------:R-:W-:Y:S02]  /*0460*/  UISETP.GE.U32.AND UP0, UPT, UR6, 0x8, UPT ;  /* 0x000000080600788c */ /* 0x000fe4000bf06070 */
[----:B------:R-:W-:-:S04]  /*0470*/  ULOP3.LUT UR7, UR5, 0x7, URZ, 0xc0, !UPT ;  /* 0x0000000705077892 */ /* 0x000fc8000f8ec0ff */
[----:B------:R-:W-:-:S03]  /*0480*/  UISETP.NE.AND UP1, UPT, UR7, URZ, UPT ;  /* 0x000000ff0700728c */ /* 0x000fc6000bf25270 */
[----:B------:R-:W-:Y:S08]  /*0490*/  BRA.U !UP0, `(.L_x_3) ;  /* 0x00000001085c7547 */ /* 0x000ff0000b800000 */
[----:B------:R-:W0:Y:S01]  /*04a0*/  LDC.64 R4, c[0x0][0x380] ;  /* 0x0000e000ff047b82 */ /* 0x000e220000000a00 */
[----:B----4-:R-:W-:-:S05]  /*04b0*/  IADD3 R3, PT, PT, R6, UR4, RZ ;  /* 0x0000000406037c10 */ /* 0x010fca000fffe0ff */
[----:B0-----:R-:W-:Y:S02]  /*04c0*/  IMAD.WIDE R4, R3, 0x8, R4 ;  /* 0x0000000803047825 */ /* 0x001fe400078e0204 */
[----:B------:R-:W0:Y:S03]  /*04d0*/  LDC.64 R2, c[0x0][0x398] ;  /* 0x0000e600ff027b82 */ /* 0x000e260000000a00 */
[----:B------:R-:W2:Y:S01]  /*04e0*/  LDG.E.64 R8, desc[UR8][R4.64] ;  /* 0x0000000804087981 */ /* 0x000ea2000c1e1b00 */
[----:B------:R-:W-:-:S05]  /*04f0*/  IADD3 R11, PT, PT, R7, UR4, RZ ;  /* 0x00000004070b7c10 */ /* 0x000fca000fffe0ff */
[----:B0-----:R-:W-:-:S05]  /*0500*/  IMAD.WIDE R2, R11, 0x8, R2 ;  /* 0x000000080b027825 */ /* 0x001fca00078e0202 */
[----:B--2---:R0:W-:Y:S04]  /*0510*/  REDG.E.ADD.F64.RN.STRONG.GPU desc[UR8][R2.64], R8 ;  /* 0x00000008020079a6 */ /* 0x0041e8000c12ff08 */
[----:B------:R-:W2:Y:S04]  /*0520*/  LDG.E.64 R10, desc[UR8][R4.64+0x8] ;  /* 0x00000808040a7981 */ /* 0x000ea8000c1e1b00 */
[----:B--2---:R1:W-:Y:S04]  /*0530*/  REDG.E.ADD.F64.RN.STRONG.GPU desc[UR8][R2.64+0x8], R10 ;  /* 0x0000080a020079a6 */ /* 0x0043e8000c12ff08 */
[----:B------:R-:W2:Y:S04]  /*0540*/  LDG.E.64 R12, desc[UR8][R4.64+0x10] ;  /* 0x00001008040c7981 */ /* 0x000ea8000c1e1b00 */
[----:B--2---:R2:W-:Y:S04]  /*0550*/  REDG.E.ADD.F64.RN.STRONG.GPU desc[UR8][R2.64+0x10], R12 ;  /* 0x0000100c020079a6 */ /* 0x0045e8000c12ff08 */
[----:B------:R-:W3:Y:S04]  /*0560*/  LDG.E.64 R14, desc[UR8][R4.64+0x18] ;  /* 0x00001808040e7981 */ /* 0x000ee8000c1e1b00 */
[----:B---3--:R2:W-:Y:S04]  /*0570*/  REDG.E.ADD.F64.RN.STRONG.GPU desc[UR8][R2.64+0x18], R14 ;  /* 0x0000180e020079a6 */ /* 0x0085e8000c12ff08 */
[----:B------:R-:W3:Y:S04]  /*0580*/  LDG.E.64 R16, desc[UR8][R4.64+0x20] ;  /* 0x0000200804107981 */ /* 0x000ee8000c1e1b00 */
[----:B---3--:R2:W-:Y:S04]  /*0590*/  REDG.E.ADD.F64.RN.STRONG.GPU desc[UR8][R2.64+0x20], R16 ;  /* 0x00002010020079a6 */ /* 0x0085e8000c12ff08 */
[----:B------:R-:W3:Y:S04]  /*05a0*/  LDG.E.64 R18, desc[UR8][R4.64+0x28] ;  /* 0x0000280804127981 */ /* 0x000ee8000c1e1b00 */
[----:B---3--:R2:W-:Y:S04]  /*05b0*/  REDG.E.ADD.F64.RN.STRONG.GPU desc[UR8][R2.64+0x28], R18 ;  /* 0x00002812020079a6 */ /* 0x0085e8000c12ff08 */
[----:B0-----:R-:W3:Y:S04]  /*05c0*/  LDG.E.64 R8, desc[UR8][R4.64+0x30] ;  /* 0x0000300804087981 */ /* 0x001ee8000c1e1b00 */
[----:B---3--:R2:W-:Y:S04]  /*05d0*/  REDG.E.ADD.F64.RN.STRONG.GPU desc[UR8][R2.64+0x30], R8 ;  /* 0x00003008020079a6 */ /* 0x0085e8000c12ff08 */
[----:B-1----:R-:W3:Y:S01]  /*05e0*/  LDG.E.64 R10, desc[UR8][R4.64+0x38] ;  /* 0x00003808040a7981 */ /* 0x002ee2000c1e1b00 */
[----:B------:R-:W-:-:S03]  /*05f0*/  UIADD3 UR4, UPT, UPT, UR4, 0x8, URZ ;  /* 0x0000000804047890 */ /* 0x000fc6000fffe0ff */
[----:B---3--:R2:W-:Y:S09]  /*0600*/  REDG.E.ADD.F64.RN.STRONG.GPU desc[UR8][R2.64+0x38], R10 ;  /* 0x0000380a020079a6 */ /* 0x0085f2000c12ff08 */
.L_x_3:
[----:B------:R-:W-:Y:S05]  /*0610*/  BRA.U !UP1, `(.L_x_0) ;  /* 0x0000000109887547 */ /* 0x000fea000b800000 */
[----:B------:R-:W-:Y:S02]  /*0620*/  UISETP.GE.U32.AND UP0, UPT, UR7, 0x4, UPT ;  /* 0x000000040700788c */ /* 0x000fe4000bf06070 */
[----:B------:R-:W-:-:S04]  /*0630*/  ULOP3.LUT UR5, UR5, 0x3, URZ, 0xc0, !UPT ;  /* 0x0000000305057892 */ /* 0x000fc8000f8ec0ff */
[----:B------:R-:W-:-:S03]  /*0640*/  UISETP.NE.AND UP1, UPT, UR5, URZ, UPT ;  /* 0x000000ff0500728c */ /* 0x000fc6000bf25270 */
[----:B------:R-:W-:Y:S08]  /*0650*/  BRA.U !UP0, `(.L_x_4) ;  /* 0x00000001083c7547 */ /* 0x000ff0000b800000 */
[----:B--2-4-:R-:W0:Y:S01]  /*0660*/  LDC.64 R2, c[0x0][0x380] ;  /* 0x0000e000ff027b82 */ /* 0x014e220000000a00 */
[----:B------:R-:W-:-:S07]  /*0670*/  IADD3 R15, PT, PT, R6, UR4, RZ ;  /* 0x00000004060f7c10 */ /* 0x000fce000fffe0ff */
[----:B------:R-:W1:Y:S01]  /*0680*/  LDC.64 R4, c[0x0][0x398] ;  /* 0x0000e600ff047b82 */ /* 0x000e620000000a00 */
[----:B0-----:R-:W-:-:S05]  /*0690*/  IMAD.WIDE R14, R15, 0x8, R2 ;  /* 0x000000080f0e7825 */ /* 0x001fca00078e0202 */
[----:B------:R-:W2:Y:S01]  /*06a0*/  LDG.E.64 R2, desc[UR8][R14.64] ;  /* 0x000000080e027981 */ /* 0x000ea2000c1e1b00 */
[----:B------:R-:W-:-:S05]  /*06b0*/  IADD3 R13, PT, PT, R7, UR4, RZ ;  /* 0x00000004070d7c10 */ /* 0x000fca000fffe0ff */
[----:B-1----:R-:W-:-:S05]  /*06c0*/  IMAD.WIDE R12, R13, 0x8, R4 ;  /* 0x000000080d0c7825 */ /* 0x002fca00078e0204 */
[----:B--2---:R0:W-:Y:S04]  /*06d0*/  REDG.E.ADD.F64.RN.STRONG.GPU desc[UR8][R12.64], R2 ;  /* 0x000000020c0079a6 */ /* 0x0041e8000c12ff08 */
[----:B------:R-:W2:Y:S04]  /*06e0*/  LDG.E.64 R4, desc[UR8][R14.64+0x8] ;  /* 0x000008080e047981 */ /* 0x000ea8000c1e1b00 */
[----:B--2---:R0:W-:Y:S04]  /*06f0*/  REDG.E.ADD.F64.RN.STRONG.GPU desc[UR8][R12.64+0x8], R4 ;  /* 0x000008040c0079a6 */ /* 0x0041e8000c12ff08 */
[----:B------:R-:W2:Y:S04]  /*0700*/  LDG.E.64 R8, desc[UR8][R14.64+0x10] ;  /* 0x000010080e087981 */ /* 0x000ea8000c1e1b00 */
[----:B--2---:R0:W-:Y:S04]  /*0710*/  REDG.E.ADD.F64.RN.STRONG.GPU desc[UR8][R12.64+0x10], R8 ;  /* 0x000010080c0079a6 */ /* 0x0041e8000c12ff08 */
[----:B------:R-:W2:Y:S01]  /*0720*/  LDG.E.64 R10, desc[UR8][R14.64+0x18] ;  /* 0x000018080e0a7981 */ /* 0x000ea2000c1e1b00 */
[----:B------:R-:W-:-:S03]  /*0730*/  UIADD3 UR4, UPT, UPT, UR4, 0x4, URZ ;  /* 0x0000000404047890 */ /* 0x000fc6000fffe0ff */
[----:B--2---:R0:W-:Y:S09]  /*0740*/  REDG.E.ADD.F64.RN.STRONG.GPU desc[UR8][R12.64+0x18], R10 ;  /* 0x0000180a0c0079a6 */ /* 0x0041f2000c12ff08 */
.L_x_4:
[----:B------:R-:W-:Y:S05]  /*0750*/  BRA.U !UP1, `(.L_x_0) ;  /* 0x0000000109387547 */ /* 0x000fea000b800000 */
[----:B0-2-4-:R-:W0:Y:S01]  /*0760*/  LDC.64 R10, c[0x0][0x398] ;  /* 0x0000e600ff0a7b82 */ /* 0x015e220000000a00 */
[----:B------:R-:W-:Y:S01]  /*0770*/  IADD3 R13, PT, PT, R6, UR4, RZ ;  /* 0x00000004060d7c10 */ /* 0x000fe2000fffe0ff */
[----:B------:R-:W-:Y:S01]  /*0780*/  UIADD3 UR5, UPT, UPT, -UR5, URZ, URZ ;  /* 0x000000ff05057290 */ /* 0x000fe2000fffe1ff */
[----:B------:R-:W-:-:S05]  /*0790*/  IADD3 R7, PT, PT, R7, UR4, RZ ;  /* 0x0000000407077c10 */ /* 0x000fca000fffe0ff */
[----:B------:R-:W1:Y:S06]  /*07a0*/  LDC.64 R8, c[0x0][0x380] ;  /* 0x0000e000ff087b82 */ /* 0x000e6c0000000a00 */
.L_x_5:
[----:B-1-3--:R-:W-:-:S06]  /*07b0*/  IMAD.WIDE R2, R13, 0x8, R8 ;  /* 0x000000080d027825 */ /* 0x00afcc00078e0208 */
[----:B------:R-:W2:Y:S01]  /*07c0*/  LDG.E.64 R2, desc[UR8][R2.64] ;  /* 0x0000000802027981 */ /* 0x000ea2000c1e1b00 */
[----:B0-----:R-:W-:Y:S01]  /*07d0*/  IMAD.WIDE R4, R7, 0x8, R10 ;  /* 0x0000000807047825 */ /* 0x001fe200078e020a */
[----:B------:R-:W-:-:S04]  /*07e0*/  UIADD3 UR5, UPT, UPT, UR5, 0x1, URZ ;  /* 0x0000000105057890 */ /* 0x000fc8000fffe0ff */
[----:B------:R-:W-:Y:S01]  /*07f0*/  UISETP.NE.AND UP0, UPT, UR5, URZ, UPT ;  /* 0x000000ff0500728c */ /* 0x000fe2000bf05270 */
[----:B--2---:R3:W-:Y:S01]  /*0800*/  REDG.E.ADD.F64.RN.STRONG.GPU desc[UR8][R4.64], R2 ;  /* 0x00000002040079a6 */ /* 0x0047e2000c12ff08 */
[----:B------:R-:W-:Y:S02]  /*0810*/  IADD3 R13, PT, PT, R13, 0x1, RZ ;  /* 0x000000010d0d7810 */ /* 0x000fe40007ffe0ff */
[----:B------:R-:W-:-:S05]  /*0820*/  IADD3 R7, PT, PT, R7, 0x1, RZ ;  /* 0x0000000107077810 */ /* 0x000fca0007ffe0ff */
[----:B------:R-:W-:Y:S05]  /*0830*/  BRA.U UP0, `(.L_x_5) ;  /* 0xfffffffd00dc7547 */ /* 0x000fea000b83ffff */
.L_x_0:
[----:B0-234-:R-:W0:Y:S01]  /*0840*/  LDC.64 R2, c[0x0][0x3a0] ;  /* 0x0000e800ff027b82 */ /* 0x01de220000000a00 */
[----:B------:R-:W-:Y:S02]  /*0850*/  HFMA2 R5, -RZ, RZ, 0, 5.9604644775390625e-08 ;  /* 0x00000001ff057431 */ /* 0x000fe400000001ff */
[----:B0-----:R-:W-:-:S05]  /*0860*/  IMAD.WIDE R2, R0, 0x4, R2 ;  /* 0x0000000400027825 */ /* 0x001fca00078e0202 */
[----:B------:R-:W-:Y:S01]  /*0870*/  REDG.E.ADD.STRONG.GPU desc[UR8][R2.64], R5 ;  /* 0x000000050200798e */ /* 0x000fe2000c12e108 */
[----:B------:R-:W-:Y:S05]  /*0880*/  EXIT ;  /* 0x000000000000794d */ /* 0x000fea0003800000 */
.L_x_6:
[----:B------:R-:W-:-:S00]  /*0890*/  BRA `(.L_x_6) ;  /* 0xfffffffc00fc7947 */ /* 0x000fc0000383ffff */
[----:B------:R-:W-:-:S00]  /*08a0*/  NOP ;  /* 0x0000000000007918 */ /* 0x000fc00000000000 */
        /* <DEDUP_REMOVED lines=13> */
.L_x_28:


//--------------------- .text._Z15assign_clustersPdS_Piiii --------------------------
	.section	.text._Z15assign_clustersPdS_Piiii,"ax",@progbits
	.align	128
        .global         _Z15assign_clustersPdS_Piiii
        .type           _Z15assign_clustersPdS_Piiii,@function
        .size           _Z15assign_clustersPdS_Piiii,(.L_x_27 - _Z15assign_clustersPdS_Piiii)
        .other          _Z15assign_clustersPdS_Piiii,@"STO_CUDA_ENTRY STV_DEFAULT"
_Z15assign_clustersPdS_Piiii:
.text._Z15assign_clustersPdS_Piiii:
        /* <DEDUP_REMOVED lines=8> */
[----:B------:R-:W0:Y:S01]  /*0080*/  LDCU UR4, c[0x0][0x3a0] ;  /* 0x00007400ff0477ac */ /* 0x000e220008000800 */
[----:B------:R-:W-:Y:S01]  /*0090*/  IMAD.MOV.U32 R2, RZ, RZ, -0x1 ;  /* 0xffffffffff027424 */ /* 0x000fe200078e00ff */
[----:B------:R-:W1:Y:S01]  /*00a0*/  LDCU.64 UR6, c[0x0][0x358] ;  /* 0x00006b00ff0677ac */ /* 0x000e620008000a00 */
[----:B0-----:R-:W-:-:S09]  /*00b0*/  UISETP.GE.AND UP0, UPT, UR4, 0x1, UPT ;  /* 0x000000010400788c */ /* 0x001fd2000bf06270 */
[----:B-1----:R-:W-:Y:S05]  /*00c0*/  BRA.U !UP0, `(.L_x_7) ;  /* 0x0000000d08bc7547 */ /* 0x002fea000b800000 */
[----:B------:R-:W0:Y:S02]  /*00d0*/  LDC R7, c[0x0][0x39c] ;  /* 0x0000e700ff077b82 */ /* 0x000e240000000800 */
[----:B0-----:R-:W-:-:S13]  /*00e0*/  ISETP.GE.AND P0, PT, R7, 0x1, PT ;  /* 0x000000010700780c */ /* 0x001fda0003f06270 */
[----:B------:R-:W-:Y:S05]  /*00f0*/  @!P0 BRA `(.L_x_8) ;  /* 0x00000008008c8947 */ /* 0x000fea0003800000 */
[C---:B------:R-:W-:Y:S01]  /*0100*/  LOP3.LUT R6, R7.reuse, 0x7ffffff8, RZ, 0xc0, !PT ;  /* 0x7ffffff807067812 */ /* 0x040fe200078ec0ff */
[----:B------:R-:W-:Y:S01]  /*0110*/  IMAD R3, R0, R7, RZ ;  /* 0x0000000700037224 */ /* 0x000fe200078e02ff */
[C---:B------:R-:W-:Y:S01]  /*0120*/  LOP3.LUT R4, R7.reuse, 0x7, RZ, 0xc0, !PT ;  /* 0x0000000707047812 */ /* 0x040fe200078ec0ff */
[----:B------:R-:W-:Y:S01]  /*0130*/  IMAD.MOV.U32 R2, RZ, RZ, -0x1 ;  /* 0xffffffffff027424 */ /* 0x000fe200078e00ff */
[----:B------:R-:W-:Y:S01]  /*0140*/  LOP3.LUT R5, R7, 0x3, RZ, 0xc0, !PT ;  /* 0x0000000307057812 */ /* 0x000fe200078ec0ff */
[----:B------:R-:W-:Y:S02]  /*0150*/  IMAD.MOV.U32 R7, RZ, RZ, RZ ;  /* 0x000000ffff077224 */ /* 0x000fe400078e00ff */
[----:B------:R-:W-:Y:S02]  /*0160*/  IMAD.MOV.U32 R8, RZ, RZ, -0x1 ;  /* 0xffffffffff087424 */ /* 0x000fe400078e00ff */
[----:B------:R-:W-:Y:S02]  /*0170*/  IMAD.MOV.U32 R9, RZ, RZ, 0x7fefffff ;  /* 0x7fefffffff097424 */ /* 0x000fe400078e00ff */
[----:B------:R-:W-:-:S07]  /*0180*/  IMAD.MOV R24, RZ, RZ, -R6 ;  /* 0x000000ffff187224 */ /* 0x000fce00078e0a06 */
.L_x_15:
[----:B------:R-:W0:Y:S01]  /*0190*/  LDC R26, c[0x0][0x39c] ;  /* 0x0000e700ff1a7b82 */ /* 0x000e220000000800 */
[----:B------:R-:W-:Y:S01]  /*01a0*/  HFMA2 R22, -RZ, RZ, 0, 0 ;  /* 0x00000000ff167431 */ /* 0x000fe200000001ff */
[----:B------:R-:W-:Y:S02]  /*01b0*/  CS2R R18, SRZ ;  /* 0x0000000000127805 */ /* 0x000fe4000001ff00 */
[----:B0-----:R-:W-:Y:S01]  /*01c0*/  ISETP.GE.U32.AND P0, PT, R26, 0x8, PT ;  /* 0x000000081a00780c */ /* 0x001fe20003f06070 */
[----:B------:R-:W-:-:S12]  /*01d0*/  IMAD R25, R7, R26, RZ ;  /* 0x0000001a07197224 */ /* 0x000fd800078e02ff */
[----:B------:R-:W-:Y:S05]  /*01e0*/  @!P0 BRA `(.L_x_9) ;  /* 0x0000000000c88947 */ /* 0x000fea0003800000 */
[----:B------:R-:W0:Y:S01]  /*01f0*/  LDC.64 R10, c[0x0][0x388] ;  /* 0x0000e200ff0a7b82 */ /* 0x000e220000000a00 */
[----:B------:R-:W-:Y:S01]  /*0200*/  IMAD.MOV.U32 R28, RZ, RZ, R3 ;  /* 0x000000ffff1c7224 */ /* 0x000fe200078e0003 */
[----:B------:R-:W-:Y:S01]  /*0210*/  CS2R R18, SRZ ;  /* 0x0000000000127805 */ /* 0x000fe2000001ff00 */
[----:B------:R-:W-:Y:S02]  /*0220*/  IMAD.MOV.U32 R27, RZ, RZ, R24 ;  /* 0x000000ffff1b7224 */ /* 0x000fe400078e0018 */
[----:B0-----:R-:W-:-:S03]  /*0230*/  IMAD.WIDE.U32 R10, R25, 0x8, R10 ;  /* 0x00000008190a7825 */ /* 0x001fc600078e000a */
[----:B------:R-:W-:-:S05]  /*0240*/  IADD3 R14, P0, PT, R10, 0x20, RZ ;  /* 0x000000200a0e7810 */ /* 0x000fca0007f1e0ff */
[----:B------:R-:W-:-:S08]  /*0250*/  IMAD.X R15, RZ, RZ, R11, P0 ;  /* 0x000000ffff0f7224 */ /* 0x000fd000000e060b */
.L_x_10:
[----:B------:R-:W0:Y:S01]  /*0260*/  LDC.64 R10, c[0x0][0x380] ;  /* 0x0000e000ff0a7b82 */ /* 0x000e220000000a00 */
[----:B------:R-:W-:Y:S02]  /*0270*/  IMAD.MOV.U32 R12, RZ, RZ, R14 ;  /* 0x000000ffff0c7224 */ /* 0x000fe400078e000e */
[----:B------:R-:W-:-:S05]  /*0280*/  IMAD.MOV.U32 R13, RZ, RZ, R15 ;  /* 0x000000ffff0d7224 */ /* 0x000fca00078e000f */
[----:B------:R-:W2:Y:S04]  /*0290*/  LDG.E.64 R14, desc[UR6][R12.64+-0x20] ;  /* 0xffffe0060c0e7981 */ /* 0x000ea8000c1e1b00 */
[----:B------:R-:W3:Y:S01]  /*02a0*/  LDG.E.64 R16, desc[UR6][R12.64+-0x18] ;  /* 0xffffe8060c107981 */ /* 0x000ee2000c1e1b00 */
[----:B0-----:R-:W-:-:S05]  /*02b0*/  IMAD.WIDE R10, R28, 0x8, R10 ;  /* 0x000000081c0a7825 */ /* 0x001fca00078e020a */
[----:B------:R-:W2:Y:S04]  /*02c0*/  LDG.E.64 R22, desc[UR6][R10.64] ;  /* 0x000000060a167981 */ /* 0x000ea8000c1e1b00 */
[----:B------:R-:W3:Y:S01]  /*02d0*/  LDG.E.64 R20, desc[UR6][R10.64+0x8] ;  /* 0x000008060a147981 */ /* 0x000ee2000c1e1b00 */
[----:B--2---:R-:W-:-:S03]  /*02e0*/  DADD R14, R22, -R14 ;  /* 0x00000000160e7229 */ /* 0x004fc6000000080e */
[----:B------:R-:W2:Y:S01]  /*02f0*/  LDG.E.64 R22, desc[UR6][R10.64+0x10] ;  /* 0x000010060a167981 */ /* 0x000ea2000c1e1b00 */
[----:B---3--:R-:W-:-:S03]  /*0300*/  DADD R16, R20, -R16 ;  /* 0x0000000014107229 */ /* 0x008fc60000000810 */
[----:B------:R-:W3:Y:S01]  /*0310*/  LDG.E.64 R20, desc[UR6][R10.64+0x18] ;  /* 0x000018060a147981 */ /* 0x000ee2000c1e1b00 */
[----:B------:R-:W-:-:S03]  /*0320*/  DFMA R18, R14, R14, R18 ;  /* 0x0000000e0e12722b */ /* 0x000fc60000000012 */
[----:B------:R-:W2:Y:S05]  /*0330*/  LDG.E.64 R14, desc[UR6][R12.64+-0x10] ;  /* 0xfffff0060c0e7981 */ /* 0x000eaa000c1e1b00 */
[----:B------:R-:W-:Y:S02]  /*0340*/  DFMA R16, R16, R16, R18 ;  /* 0x000000101010722b */ /* 0x000fe40000000012 */
[----:B------:R-:W3:Y:S01]  /*0350*/  LDG.E.64 R18, desc[UR6][R12.64+-0x8] ;  /* 0xfffff8060c127981 */ /* 0x000ee2000c1e1b00 */
[----:B--2---:R-:W-:-:S03]  /*0360*/  DADD R14, R22, -R14 ;  /* 0x00000000160e7229 */ /* 0x004fc6000000080e */
[----:B------:R-:W2:Y:S01]  /*0370*/  LDG.E.64 R22, desc[UR6][R10.64+0x28] ;  /* 0x000028060a167981 */ /* 0x000ea2000c1e1b00 */
[----:B---3--:R-:W-:-:S04]  /*0380*/  DADD R18, R20, -R18 ;  /* 0x0000000014127229 */ /* 0x008fc80000000812 */
[----:B------:R-:W-:Y:S02]  /*0390*/  DFMA R20, R14, R14, R16 ;  /* 0x0000000e0e14722b */ /* 0x000fe40000000010 */
[----:B------:R-:W3:Y:S04]  /*03a0*/  LDG.E.64 R14, desc[UR6][R12.64] ;  /* 0x000000060c0e7981 */ /* 0x000ee8000c1e1b00 */
[----:B------:R-:W3:Y:S02]  /*03b0*/  LDG.E.64 R16, desc[UR6][R10.64+0x20] ;  /* 0x000020060a107981 */ /* 0x000ee4000c1e1b00 */
[----:B------:R-:W-:Y:S02]  /*03c0*/  DFMA R18, R18, R18, R20 ;  /* 0x000000121212722b */ /* 0x000fe40000000014 */
[----:B------:R-:W2:Y:S01]  /*03d0*/  LDG.E.64 R20, desc[UR6][R12.64+0x8] ;  /* 0x000008060c147981 */ /* 0x000ea2000c1e1b00 */
[----:B---3--:R-:W-:-:S03]  /*03e0*/  DADD R14, R16, -R14 ;  /* 0x00000000100e7229 */ /* 0x008fc6000000080e */
[----:B------:R-:W3:Y:S01]  /*03f0*/  LDG.E.64 R16, desc[UR6][R10.64+0x30] ;  /* 0x000030060a107981 */ /* 0x000ee2000c1e1b00 */
[----:B--2---:R-:W-:-:S03]  /*0400*/  DADD R20, R22, -R20 ;  /* 0x0000000016147229 */ /* 0x004fc60000000814 */
[----:B------:R-:W2:Y:S01]  /*0410*/  LDG.E.64 R22, desc[UR6][R10.64+0x38] ;  /* 0x000038060a167981 */ /* 0x000ea2000c1e1b00 */
[----:B------:R-:W-:-:S03]  /*0420*/  DFMA R18, R14, R14, R18 ;  /* 0x0000000e0e12722b */ /* 0x000fc60000000012 */
[----:B------:R-:W3:Y:S05]  /*0430*/  LDG.E.64 R14, desc[UR6][R12.64+0x10] ;  /* 0x000010060c0e7981 */ /* 0x000eea000c1e1b00 */
[----:B------:R-:W-:Y:S02]  /*0440*/  DFMA R20, R20, R20, R18 ;  /* 0x000000141414722b */ /* 0x000fe40000000012 */
[----:B------:R-:W2:Y:S01]  /*0450*/  LDG.E.64 R18, desc[UR6][R12.64+0x18] ;  /* 0x000018060c127981 */ /* 0x000ea2000c1e1b00 */
[----:B------:R-:W-:-:S04]  /*0460*/  IADD3 R27, PT, PT, R27, 0x8, RZ ;  /* 0x000000081b1b7810 */ /* 0x000fc80007ffe0ff */
[----:B------:R-:W-:Y:S01]  /*0470*/  ISETP.NE.AND P0, PT, R27, RZ, PT ;  /* 0x000000ff1b00720c */ /* 0x000fe20003f05270 */
[----:B------:R-:W-:Y:S01]  /*0480*/  VIADD R28, R28, 0x8 ;  /* 0x000000081c1c7836 */ /* 0x000fe20000000000 */
[----:B---3--:R-:W-:Y:S02]  /*0490*/  DADD R14, R16, -R14 ;  /* 0x00000000100e7229 */ /* 0x008fe4000000080e */
[----:B--2---:R-:W-:-:S06]  /*04a0*/  DADD R18, R22, -R18 ;  /* 0x0000000016127229 */ /* 0x004fcc0000000812 */
[----:B------:R-:W-:Y:S01]  /*04b0*/  DFMA R20, R14, R14, R20 ;  /* 0x0000000e0e14722b */ /* 0x000fe20000000014 */
[----:B------:R-:W-:-:S07]  /*04c0*/  IADD3 R14, P1, PT, R12, 0x40, RZ ;  /* 0x000000400c0e7810 */ /* 0x000fce0007f3e0ff */
[----:B------:R-:W-:Y:S01]  /*04d0*/  DFMA R18, R18, R18, R20 ;  /* 0x000000121212722b */ /* 0x000fe20000000014 */
[----:B------:R-:W-:Y:S01]  /*04e0*/  IMAD.X R15, RZ, RZ, R13, P1 ;  /* 0x000000ffff0f7224 */ /* 0x000fe200008e060d */
[----:B------:R-:W-:Y:S09]  /*04f0*/  @P0 BRA `(.L_x_10) ;  /* 0xfffffffc00580947 */ /* 0x000ff2000383ffff */
[----:B------:R-:W-:-:S07]  /*0500*/  IMAD.MOV.U32 R22, RZ, RZ, R6 ;  /* 0x000000ffff167224 */ /* 0x000fce00078e0006 */
.L_x_9:
[----:B------:R-:W-:-:S13]  /*0510*/  ISETP.NE.AND P0, PT, R4, RZ, PT ;  /* 0x000000ff0400720c */ /* 0x000fda0003f05270 */
[----:B------:R-:W-:Y:S05]  /*0520*/  @!P0 BRA `(.L_x_11) ;  /* 0x0000000400048947 */ /* 0x000fea0003800000 */
[----:B------:R-:W-:Y:S01]  /*0530*/  VIADD R10, R4, 0xffffffff ;  /* 0xffffffff040a7836 */ /* 0x000fe20000000000 */
[----:B------:R-:W-:-:S04]  /*0540*/  ISETP.NE.AND P1, PT, R5, RZ, PT ;  /* 0x000000ff0500720c */ /* 0x000fc80003f25270 */
[----:B------:R-:W-:-:S13]  /*0550*/  ISETP.GE.U32.AND P0, PT, R10, 0x3, PT ;  /* 0x000000030a00780c */ /* 0x000fda0003f06070 */
[----:B------:R-:W-:Y:S05]  /*0560*/  @!P0 BRA `(.L_x_12) ;  /* 0x0000000000708947 */ /* 0x000fea0003800000 */
[----:B------:R-:W0:Y:S01]  /*0570*/  LDC.64 R12, c[0x0][0x380] ;  /* 0x0000e000ff0c7b82 */ /* 0x000e220000000a00 */
[----:B------:R-:W-:Y:S01]  /*0580*/  IADD3 R15, PT, PT, R25, R22, RZ ;  /* 0x00000016190f7210 */ /* 0x000fe20007ffe0ff */
[----:B------:R-:W-:-:S06]  /*0590*/  IMAD.IADD R11, R3, 0x1, R22 ;  /* 0x00000001030b7824 */ /* 0x000fcc00078e0216 */
[----:B------:R-:W1:Y:S01]  /*05a0*/  LDC.64 R28, c[0x0][0x388] ;  /* 0x0000e200ff1c7b82 */ /* 0x000e620000000a00 */
[----:B0-----:R-:W-:-:S07]  /*05b0*/  IMAD.WIDE R12, R11, 0x8, R12 ;  /* 0x000000080b0c7825 */ /* 0x001fce00078e020c */
[----:B------:R-:W0:Y:S01]  /*05c0*/  LDC.64 R10, c[0x0][0x388] ;  /* 0x0000e200ff0a7b82 */ /* 0x000e220000000a00 */
[----:B-1----:R-:W-:Y:S02]  /*05d0*/  IMAD.WIDE.U32 R28, R15, 0x8, R28 ;  /* 0x000000080f1c7825 */ /* 0x002fe400078e001c */
[----:B------:R-:W2:Y:S04]  /*05e0*/  LDG.E.64 R14, desc[UR6][R12.64] ;  /* 0x000000060c0e7981 */ /* 0x000ea8000c1e1b00 */
[----:B------:R-:W2:Y:S01]  /*05f0*/  LDG.E.64 R20, desc[UR6][R28.64] ;  /* 0x000000061c147981 */ /* 0x000ea2000c1e1b00 */
[----:B------:R-:W-:-:S05]  /*0600*/  IADD3 R16, P0, PT, R25, R22, RZ ;  /* 0x0000001619107210 */ /* 0x000fca0007f1e0ff */
[----:B------:R-:W-:Y:S01]  /*0610*/  IMAD.X R17, RZ, RZ, RZ, P0 ;  /* 0x000000ffff117224 */ /* 0x000fe200000e06ff */
[----:B------:R-:W3:Y:S01]  /*0620*/  LDG.E.64 R28, desc[UR6][R12.64+0x18] ;  /* 0x000018060c1c7981 */ /* 0x000ee2000c1e1b00 */
[----:B0-----:R-:W-:-:S04]  /*0630*/  LEA R10, P2, R16, R10, 0x3 ;  /* 0x0000000a100a7211 */ /* 0x001fc800078418ff */
[----:B------:R-:W-:Y:S02]  /*0640*/  LEA.HI.X R11, R16, R11, R17, 0x3, P2 ;  /* 0x0000000b100b7211 */ /* 0x000fe400010f1c11 */
[----:B------:R-:W4:Y:S01]  /*0650*/  LDG.E.64 R16, desc[UR6][R12.64+0x8] ;  /* 0x000008060c107981 */ /* 0x000f22000c1e1b00 */
[----:B--2---:R-:W-:-:S03]  /*0660*/  DADD R20, R14, -R20 ;  /* 0x000000000e147229 */ /* 0x004fc60000000814 */
[----:B------:R-:W4:Y:S05]  /*0670*/  LDG.E.64 R14, desc[UR6][R10.64+0x8] ;  /* 0x000008060a0e7981 */ /* 0x000f2a000c1e1b00 */
[----:B------:R-:W-:Y:S02]  /*0680*/  DFMA R20, R20, R20, R18 ;  /* 0x000000141414722b */ /* 0x000fe40000000012 */
[----:B----4-:R-:W-:Y:S01]  /*0690*/  DADD R18, R16, -R14 ;  /* 0x0000000010127229 */ /* 0x010fe2000000080e */
[----:B------:R-:W2:Y:S04]  /*06a0*/  LDG.E.64 R16, desc[UR6][R12.64+0x10] ;  /* 0x000010060c107981 */ /* 0x000ea8000c1e1b00 */
[----:B------:R-:W2:Y:S04]  /*06b0*/  LDG.E.64 R14, desc[UR6][R10.64+0x10] ;  /* 0x000010060a0e7981 */ /* 0x000ea8000c1e1b00 */
[----:B------:R-:W3:Y:S01]  /*06c0*/  LDG.E.64 R10, desc[UR6][R10.64+0x18] ;  /* 0x000018060a0a7981 */ /* 0x000ee2000c1e1b00 */
[----:B------:R-:W-:Y:S01]  /*06d0*/  DFMA R20, R18, R18, R20 ;  /* 0x000000121214722b */ /* 0x000fe20000000014 */
[----:B------:R-:W-:Y:S01]  /*06e0*/  VIADD R22, R22, 0x4 ;  /* 0x0000000416167836 */ /* 0x000fe20000000000 */
[----:B--2---:R-:W-:-:S08]  /*06f0*/  DADD R14, R16, -R14 ;  /* 0x00000000100e7229 */ /* 0x004fd0000000080e */
[----:B------:R-:W-:Y:S02]  /*0700*/  DFMA R20, R14, R14, R20 ;  /* 0x0000000e0e14722b */ /* 0x000fe40000000014 */
[----:B---3--:R-:W-:-:S08]  /*0710*/  DADD R28, R28, -R10 ;  /* 0x000000001c1c7229 */ /* 0x008fd0000000080a */
[----:B------:R-:W-:-:S11]  /*0720*/  DFMA R18, R28, R28, R20 ;  /* 0x0000001c1c12722b */ /* 0x000fd60000000014 */
.L_x_12:
[----:B------:R-:W-:Y:S05]  /*0730*/  @!P1 BRA `(.L_x_11) ;  /* 0x0000000000809947 */ /* 0x000fea0003800000 */
[----:B------:R-:W-:Y:S01]  /*0740*/  ISETP.NE.AND P0, PT, R5, 0x1, PT ;  /* 0x000000010500780c */ /* 0x000fe20003f05270 */
[----:B------:R-:W0:Y:S08]  /*0750*/  LDC.64 R12, c[0x0][0x388] ;  /* 0x0000e200ff0c7b82 */ /* 0x000e300000000a00 */
[----:B------:R-:W1:Y:S04]  /*0760*/  LDC.64 R14, c[0x0][0x380] ;  /* 0x0000e000ff0e7b82 */ /* 0x000e680000000a00 */
[C---:B------:R-:W-:Y:S01]  /*0770*/  @P0 IADD3 R16, P1, PT, R25.reuse, R22, RZ ;  /* 0x0000001619100210 */ /* 0x040fe20007f3e0ff */
[----:B------:R-:W-:-:S02]  /*0780*/  @P0 IMAD.IADD R23, R25, 0x1, R22 ;  /* 0x0000000119170824 */ /* 0x000fc400078e0216 */
[----:B------:R-:W-:Y:S01]  /*0790*/  @P0 IMAD.IADD R27, R3, 0x1, R22 ;  /* 0x00000001031b0824 */ /* 0x000fe200078e0216 */
[----:B------:R-:W2:Y:S01]  /*07a0*/  @P0 LDC.64 R10, c[0x0][0x388] ;  /* 0x0000e200ff0a0b82 */ /* 0x000ea20000000a00 */
[----:B------:R-:W-:Y:S01]  /*07b0*/  @P0 IMAD.X R17, RZ, RZ, RZ, P1 ;  /* 0x000000ffff110224 */ /* 0x000fe200008e06ff */
[----:B------:R-:W-:-:S06]  /*07c0*/  @P0 IADD3 R22, PT, PT, R22, 0x2, RZ ;  /* 0x0000000216160810 */ /* 0x000fcc0007ffe0ff */
[----:B------:R-:W3:Y:S01]  /*07d0*/  LDC.64 R20, c[0x0][0x380] ;  /* 0x0000e000ff147b82 */ /* 0x000ee20000000a00 */
[----:B0-----:R-:W-:-:S06]  /*07e0*/  @P0 IMAD.WIDE.U32 R12, R23, 0x8, R12 ;  /* 0x00000008170c0825 */ /* 0x001fcc00078e000c */
[----:B------:R-:W4:Y:S01]  /*07f0*/  @P0 LDG.E.64 R12, desc[UR6][R12.64] ;  /* 0x000000060c0c0981 */ /* 0x000f22000c1e1b00 */
[----:B--2---:R-:W-:-:S04]  /*0800*/  @P0 LEA R10, P1, R16, R10, 0x3 ;  /* 0x0000000a100a0211 */ /* 0x004fc800078218ff */
[----:B------:R-:W-:Y:S02]  /*0810*/  @P0 LEA.HI.X R11, R16, R11, R17, 0x3, P1 ;  /* 0x0000000b100b0211 */ /* 0x000fe400008f1c11 */
[----:B------:R-:W0:Y:S01]  /*0820*/  LDC.64 R16, c[0x0][0x388] ;  /* 0x0000e200ff107b82 */ /* 0x000e220000000a00 */
[----:B------:R-:W-:Y:S01]  /*0830*/  LOP3.LUT P1, RZ, R26, 0x1, RZ, 0xc0, !PT ;  /* 0x000000011aff7812 */ /* 0x000fe2000782c0ff */
[----:B-1----:R-:W-:Y:S02]  /*0840*/  @P0 IMAD.WIDE R26, R27, 0x8, R14 ;  /* 0x000000081b1a0825 */ /* 0x002fe400078e020e */
[----:B------:R-:W2:Y:S04]  /*0850*/  @P0 LDG.E.64 R10, desc[UR6][R10.64+0x8] ;  /* 0x000008060a0a0981 */ /* 0x000ea8000c1e1b00 */
[----:B------:R-:W4:Y:S06]  /*0860*/  @P0 LDG.E.64 R14, desc[UR6][R26.64] ;  /* 0x000000061a0e0981 */ /* 0x000f2c000c1e1b00 */
[----:B------:R-:W-:-:S02]  /*0870*/  @P1 IMAD.IADD R25, R25, 0x1, R22 ;  /* 0x0000000119191824 */ /* 0x000fc400078e0216 */
[----:B------:R-:W-:Y:S02]  /*0880*/  @P1 IMAD.IADD R29, R3, 0x1, R22 ;  /* 0x00000001031d1824 */ /* 0x000fe400078e0216 */
[----:B------:R-:W2:Y:S02]  /*0890*/  @P0 LDG.E.64 R22, desc[UR6][R26.64+0x8] ;  /* 0x000008061a160981 */ /* 0x000ea4000c1e1b00 */
[----:B---3--:R-:W-:-:S04]  /*08a0*/  @P1 IMAD.WIDE R20, R29, 0x8, R20 ;  /* 0x000000081d141825 */ /* 0x008fc800078e0214 */
[----:B0-----:R-:W-:Y:S02]  /*08b0*/  @P1 IMAD.WIDE.U32 R16, R25, 0x8, R16 ;  /* 0x0000000819101825 */ /* 0x001fe400078e0010 */
[----:B------:R-:W3:Y:S04]  /*08c0*/  @P1 LDG.E.64 R20, desc[UR6][R20.64] ;  /* 0x0000000614141981 */ /* 0x000ee8000c1e1b00 */
[----:B------:R-:W3:Y:S01]  /*08d0*/  @P1 LDG.E.64 R16, desc[UR6][R16.64] ;  /* 0x0000000610101981 */ /* 0x000ee2000c1e1b00 */
[----:B----4-:R-:W-:-:S08]  /*08e0*/  @P0 DADD R14, R14, -R12 ;  /* 0x000000000e0e0229 */ /* 0x010fd0000000080c */
[----:B------:R-:W-:Y:S02]  /*08f0*/  @P0 DFMA R14, R14, R14, R18 ;  /* 0x0000000e0e0e022b */ /* 0x000fe40000000012 */
[----:B--2---:R-:W-:-:S08]  /*0900*/  @P0 DADD R22, R22, -R10 ;  /* 0x0000000016160229 */ /* 0x004fd0000000080a */
[----:B------:R-:W-:Y:S02]  /*0910*/  @P0 DFMA R18, R22, R22, R14 ;  /* 0x000000161612022b */ /* 0x000fe4000000000e */
[----:B---3--:R-:W-:-:S08]  /*0920*/  @P1 DADD R12, R20, -R16 ;  /* 0x00000000140c1229 */ /* 0x008fd00000000810 */
[----:B------:R-:W-:-:S11]  /*0930*/  @P1 DFMA R18, R12, R12, R18 ;  /* 0x0000000c0c12122b */ /* 0x000fd60000000012 */
.L_x_11:
[----:B------:R-:W0:Y:S01]  /*0940*/  MUFU.RSQ64H R23, R19 ;  /* 0x0000001300177308 */ /* 0x000e220000001c00 */
[----:B------:R-:W-:Y:S01]  /*0950*/  VIADD R22, R19, 0xfcb00000 ;  /* 0xfcb0000013167836 */ /* 0x000fe20000000000 */
[----:B------:R-:W-:Y:S01]  /*0960*/  BSSY.RECONVERGENT B0, `(.L_x_13) ;  /* 0x0000012000007945 */ /* 0x000fe20003800200 */
[----:B------:R-:W-:Y:S02]  /*0970*/  IMAD.MOV.U32 R16, RZ, RZ, 0x0 ;  /* 0x00000000ff107424 */ /* 0x000fe400078e00ff */
[----:B------:R-:W-:Y:S01]  /*0980*/  IMAD.MOV.U32 R17, RZ, RZ, 0x3fd80000 ;  /* 0x3fd80000ff117424 */ /* 0x000fe200078e00ff */
[----:B------:R-:W-:Y:S01]  /*0990*/  ISETP.GE.U32.AND P0, PT, R22, 0x7ca00000, PT ;  /* 0x7ca000001600780c */ /* 0x000fe20003f06070 */
[----:B0-----:R-:W-:-:S08]  /*09a0*/  DMUL R10, R22, R22 ;  /* 0x00000016160a7228 */ /* 0x001fd00000000000 */
[----:B------:R-:W-:-:S08]  /*09b0*/  DFMA R10, -R10, R18, 1 ;  /* 0x3ff000000a0a742b */ /* 0x000fd00000000112 */
[----:B------:R-:W-:Y:S02]  /*09c0*/  DFMA R16, R10, R16, 0.5 ;  /* 0x3fe000000a10742b */ /* 0x000fe40000000010 */
[----:B------:R-:W-:-:S08]  /*09d0*/  DMUL R10, R22, R10 ;  /* 0x0000000a160a7228 */ /* 0x000fd00000000000 */
[----:B------:R-:W-:-:S08]  /*09e0*/  DFMA R16, R16, R10, R22 ;  /* 0x0000000a1010722b */ /* 0x000fd00000000016 */
[----:B------:R-:W-:Y:S02]  /*09f0*/  DMUL R14, R16, R18 ;  /* 0x00000012100e7228 */ /* 0x000fe40000000000 */
[----:B------:R-:W-:Y:S01]  /*0a00*/  IADD3 R11, PT, PT, R17, -0x100000, RZ ;  /* 0xfff00000110b7810 */ /* 0x000fe20007ffe0ff */
[----:B------:R-:W-:-:S05]  /*0a10*/  IMAD.MOV.U32 R10, RZ, RZ, R16 ;  /* 0x000000ffff0a7224 */ /* 0x000fca00078e0010 */
[----:B------:R-:W-:-:S08]  /*0a20*/  DFMA R12, R14, -R14, R18 ;  /* 0x8000000e0e0c722b */ /* 0x000fd00000000012 */
[----:B------:R-:W-:Y:S01]  /*0a30*/  DFMA R20, R12, R10, R14 ;  /* 0x0000000a0c14722b */ /* 0x000fe2000000000e */
[----:B------:R-:W-:Y:S10]  /*0a40*/  @!P0 BRA `(.L_x_14) ;  /* 0x00000000000c8947 */ /* 0x000ff40003800000 */
[----:B------:R-:W-:Y:S01]  /*0a50*/  IMAD.MOV.U32 R20, RZ, RZ, R18 ;  /* 0x000000ffff147224 */ /* 0x000fe200078e0012 */
[----:B------:R-:W-:-:S07]  /*0a60*/  MOV R18, 0xa80 ;  /* 0x00000a8000127802 */ /* 0x000fce0000000f00 */
[----:B------:R-:W-:Y:S05]  /*0a70*/  CALL.REL.NOINC `($__internal_0_$__cuda_sm20_dsqrt_rn_f64_mediumpath_v1) ;  /* 0x0000000400607944 */ /* 0x000fea0003c00000 */
.L_x_14:
[----:B------:R-:W-:Y:S05]  /*0a80*/  BSYNC.RECONVERGENT B0 ;  /* 0x0000000000007941 */ /* 0x000fea0003800200 */
.L_x_13:
[----:B------:R-:W0:Y:S01]  /*0a90*/  LDCU UR4, c[0x0][0x3a0] ;  /* 0x00007400ff0477ac */ /* 0x000e220008000800 */
[----:B------:R-:W-:Y:S01]  /*0aa0*/  VIADD R10, R7, 0x1 ;  /* 0x00000001070a7836 */ /* 0x000fe20000000000 */
[----:B------:R-:W-:-:S06]  /*0ab0*/  DSETP.GEU.AND P0, PT, R20, R8, PT ;  /* 0x000000081400722a */ /* 0x000fcc0003f0e000 */
[----:B------:R-:W-:Y:S02]  /*0ac0*/  FSEL R8, R20, R8, !P0 ;  /* 0x0000000814087208 */ /* 0x000fe40004000000 */
[----:B------:R-:W-:Y:S02]  /*0ad0*/  FSEL R9, R21, R9, !P0 ;  /* 0x0000000915097208 */ /* 0x000fe40004000000 */
[----:B------:R-:W-:Y:S02]  /*0ae0*/  SEL R2, R7, R2, !P0 ;  /* 0x0000000207027207 */ /* 0x000fe40004000000 */
[----:B0-----:R-:W-:-:S13]  /*0af0*/  ISETP.NE.AND P1, PT, R10, UR4, PT ;  /* 0x000000040a007c0c */ /* 0x001fda000bf25270 */
[----:B------:R-:W-:Y:S05]  /*0b00*/  @!P1 BRA `(.L_x_7) ;  /* 0x00000004002c9947 */ /* 0x000fea0003800000 */
[----:B------:R-:W-:Y:S01]  /*0b10*/  IMAD.MOV.U32 R7, RZ, RZ, R10 ;  /* 0x000000ffff077224 */ /* 0x000fe200078e000a */
[----:B------:R-:W-:Y:S06]  /*0b20*/  BRA `(.L_x_15) ;  /* 0xfffffff400987947 */ /* 0x000fec000383ffff */
.L_x_8:
[----:B------:R-:W-:Y:S01]  /*0b30*/  UISETP.GE.U32.AND UP0, UPT, UR4, 0x4, UPT ;  /* 0x000000040400788c */ /* 0x000fe2000bf06070 */
[----:B------:R-:W-:Y:S01]  /*0b40*/  IMAD.MOV.U32 R2, RZ, RZ, -0x1 ;  /* 0xffffffffff027424 */ /* 0x000fe200078e00ff */
[----:B------:R-:W-:Y:S01]  /*0b50*/  MOV R3, RZ ;  /* 0x000000ff00037202 */ /* 0x000fe20000000f00 */
[----:B------:R-:W-:Y:S01]  /*0b60*/  IMAD.MOV.U32 R4, RZ, RZ, -0x1 ;  /* 0xffffffffff047424 */ /* 0x000fe200078e00ff */
[----:B------:R-:W-:Y:S01]  /*0b70*/  ULOP3.LUT UR5, UR4, 0x3, URZ, 0xc0, !UPT ;  /* 0x0000000304057892 */ /* 0x000fe2000f8ec0ff */
[----:B------:R-:W-:-:S04]  /*0b80*/  IMAD.MOV.U32 R5, RZ, RZ, 0x7fefffff ;  /* 0x7fefffffff057424 */ /* 0x000fc800078e00ff */
[----:B------:R-:W-:Y:S07]  /*0b90*/  BRA.U !UP0, `(.L_x_16) ;  /* 0x0000000108dc7547 */ /* 0x000fee000b800000 */
[----:B------:R-:W-:Y:S01]  /*0ba0*/  ULOP3.LUT UR4, UR4, 0x7ffffffc, URZ, 0xc0, !UPT ;  /* 0x7ffffffc04047892 */ /* 0x000fe2000f8ec0ff */
[----:B------:R-:W-:Y:S01]  /*0bb0*/  IMAD.MOV.U32 R2, RZ, RZ, -0x1 ;  /* 0xffffffffff027424 */ /* 0x000fe200078e00ff */
[----:B------:R-:W-:Y:S01]  /*0bc0*/  MOV R5, 0x7fefffff ;  /* 0x7fefffff00057802 */ /* 0x000fe20000000f00 */
[----:B------:R-:W-:Y:S01]  /*0bd0*/  IMAD.MOV.U32 R6, RZ, RZ, RZ ;  /* 0x000000ffff067224 */ /* 0x000fe200078e00ff */
[----:B------:R-:W-:Y:S01]  /*0be0*/  UISETP.GT.AND UP0, UPT, UR4, URZ, UPT ;  /* 0x000000ff0400728c */ /* 0x000fe2000bf04270 */
[----:B------:R-:W-:Y:S02]  /*0bf0*/  IMAD.MOV.U32 R4, RZ, RZ, -0x1 ;  /* 0xffffffffff047424 */ /* 0x000fe400078e00ff */
[----:B------:R-:W-:-:S06]  /*0c00*/  IMAD.U32 R3, RZ, RZ, UR4 ;  /* 0x00000004ff037e24 */ /* 0x000fcc000f8e00ff */
[----:B------:R-:W-:Y:S05]  /*0c10*/  BRA.U !UP0, `(.L_x_17) ;  /* 0x0000000108a07547 */ /* 0x000fea000b800000 */
[----:B------:R-:W-:Y:S01]  /*0c20*/  IMAD.IADD R7, R3, 0x1, -R6 ;  /* 0x0000000103077824 */ /* 0x000fe200078e0a06 */
[----:B------:R-:W-:-:S04]  /*0c30*/  PLOP3.LUT P0, PT, PT, PT, PT, 0x80, 0x8 ;  /* 0x000000000008781c */ /* 0x000fc80003f0f070 */
[----:B------:R-:W-:-:S13]  /*0c40*/  ISETP.GT.AND P1, PT, R7, 0xc, PT ;  /* 0x0000000c0700780c */ /* 0x000fda0003f24270 */
[----:B------:R-:W-:Y:S05]  /*0c50*/  @!P1 BRA `(.L_x_18) ;  /* 0x0000000000549947 */ /* 0x000fea0003800000 */
[----:B------:R-:W-:Y:S01]  /*0c60*/  PLOP3.LUT P0, PT, PT, PT, PT, 0x8, 0x80 ;  /* 0x000000000080781c */ /* 0x000fe20003f0e170 */
[----:B------:R-:W-:-:S12]  /*0c70*/  VIADD R7, R3, 0xfffffff4 ;  /* 0xfffffff403077836 */ /* 0x000fd80000000000 */
.L_x_19:
[----:B------:R-:W-:-:S06]  /*0c80*/  DSETP.GT.AND P2, PT, R4, RZ, PT ;  /* 0x000000ff0400722a */ /* 0x000fcc0003f44000 */
[----:B------:R-:W-:Y:S02]  /*0c90*/  FSEL R5, R5, RZ, !P2 ;  /* 0x000000ff05057208 */ /* 0x000fe40005000000 */
[----:B------:R-:W-:Y:S02]  /*0ca0*/  FSEL R4, R4, RZ, !P2 ;  /* 0x000000ff04047208 */ /* 0x000fe40005000000 */
[----:B------:R-:W-:-:S04]  /*0cb0*/  SEL R2, R6, R2, P2 ;  /* 0x0000000206027207 */ /* 0x000fc80001000000 */
[----:B------:R-:W-:-:S06]  /*0cc0*/  DSETP.GT.AND P3, PT, R4, RZ, PT ;  /* 0x000000ff0400722a */ /* 0x000fcc0003f64000 */
[----:B------:R-:W-:Y:S02]  /*0cd0*/  FSEL R4, R4, RZ, !P3 ;  /* 0x000000ff04047208 */ /* 0x000fe40005800000 */
[----:B------:R-:W-:-:S06]  /*0ce0*/  FSEL R5, R5, RZ, !P3 ;  /* 0x000000ff05057208 */ /* 0x000fcc0005800000 */
[----:B------:R-:W-:Y:S01]  /*0cf0*/  DSETP.GT.AND P4, PT, R4, RZ, PT ;  /* 0x000000ff0400722a */ /* 0x000fe20003f84000 */
[----:B------:R-:W-:-:S05]  /*0d00*/  @P3 VIADD R2, R6, 0x4 ;  /* 0x0000000406023836 */ /* 0x000fca0000000000 */
[----:B------:R-:W-:Y:S02]  /*0d10*/  FSEL R4, R4, RZ, !P4 ;  /* 0x000000ff04047208 */ /* 0x000fe40006000000 */
[----:B------:R-:W-:-:S06]  /*0d20*/  FSEL R5, R5, RZ, !P4 ;  /* 0x000000ff05057208 */ /* 0x000fcc0006000000 */
[----:B------:R-:W-:Y:S01]  /*0d30*/  DSETP.GT.AND P1, PT, R4, RZ, PT ;  /* 0x000000ff0400722a */ /* 0x000fe20003f24000 */
[----:B------:R-:W-:-:S05]  /*0d40*/  @P4 VIADD R2, R6, 0x8 ;  /* 0x0000000806024836 */ /* 0x000fca0000000000 */
[----:B------:R-:W-:Y:S02]  /*0d50*/  FSEL R4, R4, RZ, !P1 ;  /* 0x000000ff04047208 */ /* 0x000fe40004800000 */
[----:B------:R-:W-:-:S06]  /*0d60*/  FSEL R5, R5, RZ, !P1 ;  /* 0x000000ff05057208 */ /* 0x000fcc0004800000 */
[C---:B------:R-:W-:Y:S01]  /*0d70*/  @P1 IADD3 R2, PT, PT, R6.reuse, 0xc, RZ ;  /* 0x0000000c06021810 */ /* 0x040fe20007ffe0ff */
[----:B------:R-:W-:-:S05]  /*0d80*/  VIADD R6, R6, 0x10 ;  /* 0x0000001006067836 */ /* 0x000fca0000000000 */
[----:B------:R-:W-:-:S13]  /*0d90*/  ISETP.GE.AND P2, PT, R6, R7, PT ;  /* 0x000000070600720c */ /* 0x000fda0003f46270 */
[----:B------:R-:W-:Y:S05]  /*0da0*/  @!P2 BRA `(.L_x_19) ;  /* 0xfffffffc00b4a947 */ /* 0x000fea000383ffff */
.L_x_18:
[----:B------:R-:W-:-:S05]  /*0db0*/  IMAD.IADD R7, R3, 0x1, -R6 ;  /* 0x0000000103077824 */ /* 0x000fca00078e0a06 */
[----:B------:R-:W-:-:S13]  /*0dc0*/  ISETP.GT.AND P1, PT, R7, 0x4, PT ;  /* 0x000000040700780c */ /* 0x000fda0003f24270 */
[----:B------:R-:W-:Y:S05]  /*0dd0*/  @!P1 BRA `(.L_x_20) ;  /* 0x0000000000289947 */ /* 0x000fea0003800000 */
[----:B------:R-:W-:Y:S01]  /*0de0*/  DSETP.GT.AND P1, PT, R4, RZ, PT ;  /* 0x000000ff0400722a */ /* 0x000fe20003f24000 */
[----:B------:R-:W-:-:S05]  /*0df0*/  PLOP3.LUT P0, PT, PT, PT, PT, 0x8, 0x80 ;  /* 0x000000000080781c */ /* 0x000fca0003f0e170 */
[----:B------:R-:W-:Y:S02]  /*0e00*/  FSEL R5, R5, RZ, !P1 ;  /* 0x000000ff05057208 */ /* 0x000fe40004800000 */
[----:B------:R-:W-:Y:S02]  /*0e10*/  FSEL R4, R4, RZ, !P1 ;  /* 0x000000ff04047208 */ /* 0x000fe40004800000 */
[----:B------:R-:W-:-:S04]  /*0e20*/  SEL R2, R6, R2, P1 ;  /* 0x0000000206027207 */ /* 0x000fc80000800000 */
[----:B------:R-:W-:-:S06]  /*0e30*/  DSETP.GT.AND P2, PT, R4, RZ, PT ;  /* 0x000000ff0400722a */ /* 0x000fcc0003f44000 */
[----:B------:R-:W-:Y:S02]  /*0e40*/  FSEL R4, R4, RZ, !P2 ;  /* 0x000000ff04047208 */ /* 0x000fe40005000000 */
[----:B------:R-:W-:-:S06]  /*0e50*/  FSEL R5, R5, RZ, !P2 ;  /* 0x000000ff05057208 */ /* 0x000fcc0005000000 */
[C---:B------:R-:W-:Y:S02]  /*0e60*/  @P2 VIADD R2, R6.reuse, 0x4 ;  /* 0x0000000406022836 */ /* 0x040fe40000000000 */
[----:B------:R-:W-:-:S07]  /*0e70*/  VIADD R6, R6, 0x8 ;  /* 0x0000000806067836 */ /* 0x000fce0000000000 */
.L_x_20:
[----:B------:R-:W-:-:S13]  /*0e80*/  ISETP.NE.OR P0, PT, R6, R3, P0 ;  /* 0x000000030600720c */ /* 0x000fda0000705670 */
[----:B------:R-:W-:Y:S05]  /*0e90*/  @!P0 BRA `(.L_x_16) ;  /* 0x00000000001c8947 */ /* 0x000fea0003800000 */
.L_x_17:
[----:B------:R-:W-:-:S06]  /*0ea0*/  DSETP.GT.AND P1, PT, R4, RZ, PT ;  /* 0x000000ff0400722a */ /* 0x000fcc0003f24000 */
[C---:B------:R-:W-:Y:S01]  /*0eb0*/  SEL R2, R6.reuse, R2, P1 ;  /* 0x0000000206027207 */ /* 0x040fe20000800000 */
[----:B------:R-:W-:Y:S01]  /*0ec0*/  VIADD R6, R6, 0x4 ;  /* 0x0000000406067836 */ /* 0x000fe20000000000 */
[----:B------:R-:W-:Y:S02]  /*0ed0*/  FSEL R5, R5, RZ, !P1 ;  /* 0x000000ff05057208 */ /* 0x000fe40004800000 */
[----:B------:R-:W-:Y:S02]  /*0ee0*/  FSEL R4, R4, RZ, !P1 ;  /* 0x000000ff04047208 */ /* 0x000fe40004800000 */
[----:B------:R-:W-:-:S13]  /*0ef0*/  ISETP.NE.AND P0, PT, R6, R3, PT ;  /* 0x000000030600720c */ /* 0x000fda0003f05270 */
[----:B------:R-:W-:Y:S05]  /*0f00*/  @P0 BRA `(.L_x_17) ;  /* 0xfffffffc00e40947 */ /* 0x000fea000383ffff */
.L_x_16:
[----:B------:R-:W-:-:S09]  /*0f10*/  UISETP.NE.AND UP0, UPT, UR5, URZ, UPT ;  /* 0x000000ff0500728c */ /* 0x000fd2000bf05270 */
[----:B------:R-:W-:Y:S05]  /*0f20*/  BRA.U !UP0, `(.L_x_7) ;  /* 0x0000000108247547 */ /* 0x000fea000b800000 */
[----:B------:R-:W-:-:S05]  /*0f30*/  UMOV UR4, URZ ;  /* 0x000000ff00047c82 */ /* 0x000fca0008000000 */
.L_x_21:
[----:B------:R-:W-:Y:S01]  /*0f40*/  UIADD3 UR4, UPT, UPT, UR4, 0x1, URZ ;  /* 0x0000000104047890 */ /* 0x000fe2000fffe0ff */
[----:B------:R-:W-:-:S03]  /*0f50*/  DSETP.GT.AND P0, PT, R4, RZ, PT ;  /* 0x000000ff0400722a */ /* 0x000fc60003f04000 */
[----:B------:R-:W-:-:S03]  /*0f60*/  UISETP.NE.AND UP0, UPT, UR4, UR5, UPT ;  /* 0x000000050400728c */ /* 0x000fc6000bf05270 */
[----:B------:R-:W-:Y:S02]  /*0f70*/  SEL R2, R3, R2, P0 ;  /* 0x0000000203027207 */ /* 0x000fe40000000000 */
[----:B------:R-:W-:Y:S02]  /*0f80*/  FSEL R5, R5, RZ, !P0 ;  /* 0x000000ff05057208 */ /* 0x000fe40004000000 */
[----:B------:R-:W-:Y:S02]  /*0f90*/  FSEL R4, R4, RZ, !P0 ;  /* 0x000000ff04047208 */ /* 0x000fe40004000000 */
[----:B------:R-:W-:Y:S01]  /*0fa0*/  IADD3 R3, PT, PT, R3, 0x1, RZ ;  /* 0x0000000103037810 */ /* 0x000fe20007ffe0ff */
[----:B------:R-:W-:Y:S06]  /*0fb0*/  BRA.U UP0, `(.L_x_21) ;  /* 0xfffffffd00e07547 */ /* 0x000fec000b83ffff */
.L_x_7:
[----:B------:R-:W0:Y:S02]  /*0fc0*/  LDC.64 R4, c[0x0][0x390] ;  /* 0x0000e400ff047b82 */ /* 0x000e240000000a00 */
[----:B0-----:R-:W-:-:S05]  /*0fd0*/  IMAD.WIDE R4, R0, 0x4, R4 ;  /* 0x0000000400047825 */ /* 0x001fca00078e0204 */
[----:B------:R-:W-:Y:S01]  /*0fe0*/  STG.E desc[UR6][R4.64], R2 ;  /* 0x0000000204007986 */ /* 0x000fe2000c101906 */
[----:B------:R-:W-:Y:S05]  /*0ff0*/  EXIT ;  /* 0x000000000000794d */ /* 0x000fea0003800000 */
        .weak           $__internal_0_$__cuda_sm20_dsqrt_rn_f64_mediumpath_v1
        .type           $__internal_0_$__cuda_sm20_dsqrt_rn_f64_mediumpath_v1,@function
        .size           $__internal_0_$__cuda_sm20_dsqrt_rn_f64_mediumpath_v1,(.L_x_27 - $__internal_0_$__cuda_sm20_dsqrt_rn_f64_mediumpath_v1)
$__internal_0_$__cuda_sm20_dsqrt_rn_f64_mediumpath_v1:
[----:B------:R-:W-:Y:S01]  /*1000*/  ISETP.GE.U32.AND P0, PT, R22, -0x3400000, PT ;  /* 0xfcc000001600780c */ /* 0x000fe20003f06070 */
[----:B------:R-:W-:Y:S01]  /*1010*/  BSSY.RECONVERGENT B1, `(.L_x_22) ;  /* 0x0000026000017945 */ /* 0x000fe20003800200 */
[----:B------:R-:W-:Y:S02]  /*1020*/  IMAD.MOV.U32 R17, RZ, RZ, R11 ;  /* 0x000000ffff117224 */ /* 0x000fe400078e000b */
[----:B------:R-:W-:Y:S02]  /*1030*/  IMAD.MOV.U32 R10, RZ, RZ, R20 ;  /* 0x000000ffff0a7224 */ /* 0x000fe400078e0014 */
[----:B------:R-:W-:-:S07]  /*1040*/  IMAD.MOV.U32 R11, RZ, RZ, R19 ;  /* 0x000000ffff0b7224 */ /* 0x000fce00078e0013 */
[----:B------:R-:W-:Y:S05]  /*1050*/  @!P0 BRA `(.L_x_23) ;  /* 0x0000000000208947 */ /* 0x000fea0003800000 */
[----:B------:R-:W-:-:S10]  /*1060*/  DFMA.RM R12, R12, R16, R14 ;  /* 0x000000100c0c722b */ /* 0x000fd4000000400e */
[----:B------:R-:W-:-:S05]  /*1070*/  IADD3 R14, P0, PT, R12, 0x1, RZ ;  /* 0x000000010c0e7810 */ /* 0x000fca0007f1e0ff */
[----:B------:R-:W-:-:S06]  /*1080*/  IMAD.X R15, RZ, RZ, R13, P0 ;  /* 0x000000ffff0f7224 */ /* 0x000fcc00000e060d */
[----:B------:R-:W-:-:S08]  /*1090*/  DFMA.RP R10, -R12, R14, R10 ;  /* 0x0000000e0c0a722b */ /* 0x000fd0000000810a */
[----:B------:R-:W-:-:S06]  /*10a0*/  DSETP.GT.AND P0, PT, R10, RZ, PT ;  /* 0x000000ff0a00722a */ /* 0x000fcc0003f04000 */
[----:B------:R-:W-:Y:S02]  /*10b0*/  FSEL R12, R14, R12, P0 ;  /* 0x0000000c0e0c7208 */ /* 0x000fe40000000000 */
[----:B------:R-:W-:Y:S01]  /*10c0*/  FSEL R13, R15, R13, P0 ;  /* 0x0000000d0f0d7208 */ /* 0x000fe20000000000 */
[----:B------:R-:W-:Y:S06]  /*10d0*/  BRA `(.L_x_24) ;  /* 0x0000000000647947 */ /* 0x000fec0003800000 */
.L_x_23:
[----:B------:R-:W-:-:S14]  /*10e0*/  DSETP.NE.AND P0, PT, R10, RZ, PT ;  /* 0x000000ff0a00722a */ /* 0x000fdc0003f05000 */
[----:B------:R-:W-:Y:S05]  /*10f0*/  @!P0 BRA `(.L_x_25) ;  /* 0x0000000000588947 */ /* 0x000fea0003800000 */
[----:B------:R-:W-:-:S13]  /*1100*/  ISETP.GE.AND P0, PT, R11, RZ, PT ;  /* 0x000000ff0b00720c */ /* 0x000fda0003f06270 */
[----:B------:R-:W-:Y:S01]  /*1110*/  @!P0 IMAD.MOV.U32 R12, RZ, RZ, 0x0 ;  /* 0x00000000ff0c8424 */ /* 0x000fe200078e00ff */
[----:B------:R-:W-:Y:S01]  /*1120*/  @!P0 MOV R13, 0xfff80000 ;  /* 0xfff80000000d8802 */ /* 0x000fe20000000f00 */
[----:B------:R-:W-:Y:S06]  /*1130*/  @!P0 BRA `(.L_x_24) ;  /* 0x00000000004c8947 */ /* 0x000fec0003800000 */
[----:B------:R-:W-:-:S13]  /*1140*/  ISETP.GT.AND P0, PT, R11, 0x7fefffff, PT ;  /* 0x7fefffff0b00780c */ /* 0x000fda0003f04270 */
[----:B------:R-:W-:Y:S05]  /*1150*/  @P0 BRA `(.L_x_25) ;  /* 0x0000000000400947 */ /* 0x000fea0003800000 */
[----:B------:R-:W-:Y:S01]  /*1160*/  DMUL R10, R10, 8.11296384146066816958e+31 ;  /* 0x469000000a0a7828 */ /* 0x000fe20000000000 */
[----:B------:R-:W-:Y:S02]  /*1170*/  IMAD.MOV.U32 R12, RZ, RZ, RZ ;  /* 0x000000ffff0c7224 */ /* 0x000fe400078e00ff */
[----:B------:R-:W-:Y:S02]  /*1180*/  IMAD.MOV.U32 R14, RZ, RZ, 0x0 ;  /* 0x00000000ff0e7424 */ /* 0x000fe400078e00ff */
[----:B------:R-:W-:Y:S01]  /*1190*/  IMAD.MOV.U32 R15, RZ, RZ, 0x3fd80000 ;  /* 0x3fd80000ff0f7424 */ /* 0x000fe200078e00ff */
[----:B------:R-:W0:Y:S02]  /*11a0*/  MUFU.RSQ64H R13, R11 ;  /* 0x0000000b000d7308 */ /* 0x000e240000001c00 */
[----:B0-----:R-:W-:-:S08]  /*11b0*/  DMUL R16, R12, R12 ;  /* 0x0000000c0c107228 */ /* 0x001fd00000000000 */
[----:B------:R-:W-:-:S08]  /*11c0*/  DFMA R16, R10, -R16, 1 ;  /* 0x3ff000000a10742b */ /* 0x000fd00000000810 */
[----:B------:R-:W-:Y:S02]  /*11d0*/  DFMA R14, R16, R14, 0.5 ;  /* 0x3fe00000100e742b */ /* 0x000fe4000000000e */
[----:B------:R-:W-:-:S08]  /*11e0*/  DMUL R16, R12, R16 ;  /* 0x000000100c107228 */ /* 0x000fd00000000000 */
[----:B------:R-:W-:-:S08]  /*11f0*/  DFMA R14, R14, R16, R12 ;  /* 0x000000100e0e722b */ /* 0x000fd0000000000c */
[----:B------:R-:W-:Y:S02]  /*1200*/  DMUL R12, R10, R14 ;  /* 0x0000000e0a0c7228 */ /* 0x000fe40000000000 */
[----:B------:R-:W-:-:S06]  /*1210*/  VIADD R15, R15, 0xfff00000 ;  /* 0xfff000000f0f7836 */ /* 0x000fcc0000000000 */
[----:B------:R-:W-:-:S08]  /*1220*/  DFMA R16, R12, -R12, R10 ;  /* 0x8000000c0c10722b */ /* 0x000fd0000000000a */
[----:B------:R-:W-:-:S10]  /*1230*/  DFMA R12, R14, R16, R12 ;  /* 0x000000100e0c722b */ /* 0x000fd4000000000c */
[----:B------:R-:W-:Y:S01]  /*1240*/  IADD3 R13, PT, PT, R13, -0x3500000, RZ ;  /* 0xfcb000000d0d7810 */ /* 0x000fe20007ffe0ff */
[----:B------:R-:W-:Y:S06]  /*1250*/  BRA `(.L_x_24) ;  /* 0x0000000000047947 */ /* 0x000fec0003800000 */
.L_x_25:
[----:B------:R-:W-:-:S11]  /*1260*/  DADD R12, R10, R10 ;  /* 0x000000000a0c7229 */ /* 0x000fd6000000000a */
.L_x_24:
[----:B------:R-:W-:Y:S05]  /*1270*/  BSYNC.RECONVERGENT B1 ;  /* 0x0000000000017941 */ /* 0x000fea0003800200 */
.L_x_22:
[----:B------:R-:W-:Y:S02]  /*1280*/  IMAD.MOV.U32 R19, RZ, RZ, 0x0 ;  /* 0x00000000ff137424 */ /* 0x000fe400078e00ff */
[----:B------:R-:W-:Y:S02]  /*1290*/  IMAD.MOV.U32 R20, RZ, RZ, R12 ;  /* 0x000000ffff147224 */ /* 0x000fe400078e000c */
[----:B------:R-:W-:Y:S01]  /*12a0*/  IMAD.MOV.U32 R21, RZ, RZ, R13 ;  /* 0x000000ffff157224 */ /* 0x000fe200078e000d */
[----:B------:R-:W-:Y:S06]  /*12b0*/  RET.REL.NODEC R18 `(_Z15assign_clustersPdS_Piiii) ;  /* 0xffffffec12507950 */ /* 0x000fec0003c3ffff */
.L_x_26:
        /* <DEDUP_REMOVED lines=12> */
.L_x_27:


//--------------------- .nv.shared.reserved.0     --------------------------
	.section	.nv.shared.reserved.0,"aw",@nobits
	.weak		__nv_reservedSMEM_offset_0_alias
	.size		__nv_reservedSMEM_offset_0_alias, 0, 64
	.other		__nv_reservedSMEM_offset_0_alias,@"STO_CUDA_RESERVED_SHARED STV_DEFAULT"
__nv_reservedSMEM_offset_0_alias:
	.zero		0
	.zero		64


//--------------------- .nv.constant0._Z17compute_centroidsPdS_PiS_S0_iii --------------------------
	.section	.nv.constant0._Z17compute_centroidsPdS_PiS_S0_iii,"a",@progbits
	.sectionflags	@""
	.align	4
.nv.constant0._Z17compute_centroidsPdS_PiS_S0_iii:
	.zero		948


//--------------------- .nv.constant0._Z15assign_clustersPdS_Piiii --------------------------
	.section	.nv.constant0._Z15assign_clustersPdS_Piiii,"a",@progbits
	.sectionflags	@""
	.align	4
.nv.constant0._Z15assign_clustersPdS_Piiii:
	.zero		932


//--------------------- SYMBOLS --------------------------

	.type		.nv.reservedSmem.offset0,@object
	.size		.nv.reservedSmem.offset0,0x4
